	.target	sm_100a

	.elftype	@"ET_EXEC"


//--------------------- .note.nv.tkinfo           --------------------------
	.section	.note.nv.tkinfo,"",@"SHT_NOTE"
	.sectionflags	@"SHF_NOTE_NV_TKINFO"
	.tkinfo
        /*0018*/ 	.word	0x00000002
        /*0030*/ 	.string	""
        /*0030*/ 	.string	"ptxas"
        /*0030*/ 	.string	"Cuda compilation tools, release 13.0, V13.0.88"
        /*0030*/ 	.string	"Build cuda_13.0.r13.0/compiler.36424714_0"
        /*0030*/ 	.string	"-arch sm_100a -m 64 "



//--------------------- .note.nv.cuinfo           --------------------------
	.section	.note.nv.cuinfo,"",@"SHT_NOTE"
	.sectionflags	@"SHF_NOTE_NV_CUINFO"
        /*0018*/ 	.short	0x0002
        /*001a*/ 	.short	0x0064
        /*001c*/ 	.short	0x0082
	.zero		2


//--------------------- .nv.info                  --------------------------
	.section	.nv.info,"",@"SHT_CUDA_INFO"
	.align	4


	//----- nvinfo : EIATTR_REGCOUNT
	.align		4
        /*0000*/ 	.byte	0x04, 0x2f
        /*0002*/ 	.short	(.L_19 - .L_18)
	.align		4
.L_18:
        /*0004*/ 	.word	index@(_ZN7cutlass13device_kernelINS_4gemm6kernel13GemmUniversalIN4cute5tupleIJiiiiEEENS1_10collective13CollectiveMmaINS1_46MainloopSm100TmaUmmaWarpSpecializedBlockScaledILi5ELi2ELi2ENS5_IJNS4_1CILi1EEENSA_ILi4EEESB_EEEEENS5_IJNSA_ILi128EEESF_SF_EEENS5_IJNS_12float_e5m2_tENS_13float_ue8m0_tEEEENS5_IJNS5_IJlSB_lEEENS4_6LayoutINS5_IJNS5_IJNS5_IJNSA_ILi32EEESC_EEEiEEESO_NS5_IJSB_iEEEEEENS5_IJNS5_IJNS5_IJNSA_ILi16EEESC_EEEiEEENS5_IJNS5_IJNSA_ILi0EEESB_EEENSA_ILi512EEEEEENS5_IJSU_iEEEEEEEEEEESJ_S11_NS4_8TiledMMAINS4_8MMA_AtomIJNS4_21SM100_MMA_MXF8F6F4_SSISH_SH_fSI_Li128ELi128ELNS4_4UMMA5MajorE0ELS16_0ELNS15_7ScaleInE0ELS17_0EEEEEENSL_INS5_IJSB_SB_SB_EEENS5_IJSU_SU_SU_EEEEENS5_IJNS4_10UnderscoreES1D_S1D_EEEEENS5_IJNS4_23SM90_TMA_LOAD_MULTICASTES1G_EEENS5_IJNS4_14ComposedLayoutINS4_7SwizzleILi3ELi4ELi3EEENS4_18smem_ptr_flag_bitsILi8EEENSL_INS5_IJNSA_ILi8EEESF_EEENS5_IJSF_SB_EEEEEEENSL_INS5_IJNS5_IJNS5_IJSN_SB_EEENS5_IJSM_SB_EEEEEESB_NS5_IJSC_SB_EEEEEENS5_IJNS5_IJNS5_IJSS_SW_EEESV_EEESU_NS5_IJSB_SW_EEEEEEEEEEEvNS4_8identityENS5_IJNS4_13SM90_TMA_LOADES24_EEES22_vS23_EENS_8epilogue10collective18CollectiveEpilogueINS27_23Sm100TmaWarpSpecializedILi4ELi2ELi32ELb1ELb0EEEJSG_NS5_IJNSL_ISF_SB_EENSL_ISM_SB_EEEEENS_10bfloat16_tESK_S2F_SK_NS27_6fusion15FusionCallbacksIS2B_NS2G_17LinearCombinationIS2F_fS2F_fLNS_15FloatRoundStyleE2EEESG_S2E_JEEENS4_5SM1004TMEM4LOAD26SM100_TMEM_LOAD_32dp32b32xES24_NS1I_INS1J_ILi2ELi4ELi3EEENS1L_ILi16EEENSL_INS5_IJS1N_SM_EEES1T_EEEENS4_39AutoVectorizingCopyWithAssumedAlignmentILi128EEENS4_14SM90_TMA_STOREES2U_S2W_S2W_EEEvvEEEEvNT_6ParamsE)
        /*0008*/ 	.word	0x0000006e


	//----- nvinfo : EIATTR_FRAME_SIZE
	.align		4
.L_19:
        /*000c*/ 	.byte	0x04, 0x11
        /*000e*/ 	.short	(.L_21 - .L_20)
	.align		4
.L_20:
        /*0010*/ 	.word	index@($__internal_2_$__cuda_sm10x_tcgen05_guardrail_trap_unallocated_columns_being_dealloced)
        /*0014*/ 	.word	0x00000000


	//----- nvinfo : EIATTR_FRAME_SIZE
	.align		4
.L_21:
        /*0018*/ 	.byte	0x04, 0x11
        /*001a*/ 	.short	(.L_23 - .L_22)
	.align		4
.L_22:
        /*001c*/ 	.word	index@($__internal_1_$__cuda_sm10x_tcgen05_guardrail_trap_phase_invalid_during_alloc)
        /*0020*/ 	.word	0x00000000


	//----- nvinfo : EIATTR_FRAME_SIZE
	.align		4
.L_23:
        /*0024*/ 	.byte	0x04, 0x11
        /*0026*/ 	.short	(.L_25 - .L_24)
	.align		4
.L_24:
        /*0028*/ 	.word	index@($__internal_0_$__cuda_sm10x_tcgen05_guardrail_trap_col_being_dealloced_not_returned_by_alloc)
        /*002c*/ 	.word	0x00000000


	//----- nvinfo : EIATTR_FRAME_SIZE
	.align		4
.L_25:
        /*0030*/ 	.byte	0x04, 0x11
        /*0032*/ 	.short	(.L_27 - .L_26)
	.align		4
.L_26:
        /*0034*/ 	.word	index@(_ZN7cutlass13device_kernelINS_4gemm6kernel13GemmUniversalIN4cute5tupleIJiiiiEEENS1_10collective13CollectiveMmaINS1_46MainloopSm100TmaUmmaWarpSpecializedBlockScaledILi5ELi2ELi2ENS5_IJNS4_1CILi1EEENSA_ILi4EEESB_EEEEENS5_IJNSA_ILi128EEESF_SF_EEENS5_IJNS_12float_e5m2_tENS_13float_ue8m0_tEEEENS5_IJNS5_IJlSB_lEEENS4_6LayoutINS5_IJNS5_IJNS5_IJNSA_ILi32EEESC_EEEiEEESO_NS5_IJSB_iEEEEEENS5_IJNS5_IJNS5_IJNSA_ILi16EEESC_EEEiEEENS5_IJNS5_IJNSA_ILi0EEESB_EEENSA_ILi512EEEEEENS5_IJSU_iEEEEEEEEEEESJ_S11_NS4_8TiledMMAINS4_8MMA_AtomIJNS4_21SM100_MMA_MXF8F6F4_SSISH_SH_fSI_Li128ELi128ELNS4_4UMMA5MajorE0ELS16_0ELNS15_7ScaleInE0ELS17_0EEEEEENSL_INS5_IJSB_SB_SB_EEENS5_IJSU_SU_SU_EEEEENS5_IJNS4_10UnderscoreES1D_S1D_EEEEENS5_IJNS4_23SM90_TMA_LOAD_MULTICASTES1G_EEENS5_IJNS4_14ComposedLayoutINS4_7SwizzleILi3ELi4ELi3EEENS4_18smem_ptr_flag_bitsILi8EEENSL_INS5_IJNSA_ILi8EEESF_EEENS5_IJSF_SB_EEEEEEENSL_INS5_IJNS5_IJNS5_IJSN_SB_EEENS5_IJSM_SB_EEEEEESB_NS5_IJSC_SB_EEEEEENS5_IJNS5_IJNS5_IJSS_SW_EEESV_EEESU_NS5_IJSB_SW_EEEEEEEEEEEvNS4_8identityENS5_IJNS4_13SM90_TMA_LOADES24_EEES22_vS23_EENS_8epilogue10collective18CollectiveEpilogueINS27_23Sm100TmaWarpSpecializedILi4ELi2ELi32ELb1ELb0EEEJSG_NS5_IJNSL_ISF_SB_EENSL_ISM_SB_EEEEENS_10bfloat16_tESK_S2F_SK_NS27_6fusion15FusionCallbacksIS2B_NS2G_17LinearCombinationIS2F_fS2F_fLNS_15FloatRoundStyleE2EEESG_S2E_JEEENS4_5SM1004TMEM4LOAD26SM100_TMEM_LOAD_32dp32b32xES24_NS1I_INS1J_ILi2ELi4ELi3EEENS1L_ILi16EEENSL_INS5_IJS1N_SM_EEES1T_EEEENS4_39AutoVectorizingCopyWithAssumedAlignmentILi128EEENS4_14SM90_TMA_STOREES2U_S2W_S2W_EEEvvEEEEvNT_6ParamsE)
        /*0038*/ 	.word	0x00000000


	//----- nvinfo : EIATTR_MIN_STACK_SIZE
	.align		4
.L_27:
        /*003c*/ 	.byte	0x04, 0x12
        /*003e*/ 	.short	(.L_29 - .L_28)
	.align		4
.L_28:
        /*0040*/ 	.word	index@(_ZN7cutlass13device_kernelINS_4gemm6kernel13GemmUniversalIN4cute5tupleIJiiiiEEENS1_10collective13CollectiveMmaINS1_46MainloopSm100TmaUmmaWarpSpecializedBlockScaledILi5ELi2ELi2ENS5_IJNS4_1CILi1EEENSA_ILi4EEESB_EEEEENS5_IJNSA_ILi128EEESF_SF_EEENS5_IJNS_12float_e5m2_tENS_13float_ue8m0_tEEEENS5_IJNS5_IJlSB_lEEENS4_6LayoutINS5_IJNS5_IJNS5_IJNSA_ILi32EEESC_EEEiEEESO_NS5_IJSB_iEEEEEENS5_IJNS5_IJNS5_IJNSA_ILi16EEESC_EEEiEEENS5_IJNS5_IJNSA_ILi0EEESB_EEENSA_ILi512EEEEEENS5_IJSU_iEEEEEEEEEEESJ_S11_NS4_8TiledMMAINS4_8MMA_AtomIJNS4_21SM100_MMA_MXF8F6F4_SSISH_SH_fSI_Li128ELi128ELNS4_4UMMA5MajorE0ELS16_0ELNS15_7ScaleInE0ELS17_0EEEEEENSL_INS5_IJSB_SB_SB_EEENS5_IJSU_SU_SU_EEEEENS5_IJNS4_10UnderscoreES1D_S1D_EEEEENS5_IJNS4_23SM90_TMA_LOAD_MULTICASTES1G_EEENS5_IJNS4_14ComposedLayoutINS4_7SwizzleILi3ELi4ELi3EEENS4_18smem_ptr_flag_bitsILi8EEENSL_INS5_IJNSA_ILi8EEESF_EEENS5_IJSF_SB_EEEEEEENSL_INS5_IJNS5_IJNS5_IJSN_SB_EEENS5_IJSM_SB_EEEEEESB_NS5_IJSC_SB_EEEEEENS5_IJNS5_IJNS5_IJSS_SW_EEESV_EEESU_NS5_IJSB_SW_EEEEEEEEEEEvNS4_8identityENS5_IJNS4_13SM90_TMA_LOADES24_EEES22_vS23_EENS_8epilogue10collective18CollectiveEpilogueINS27_23Sm100TmaWarpSpecializedILi4ELi2ELi32ELb1ELb0EEEJSG_NS5_IJNSL_ISF_SB_EENSL_ISM_SB_EEEEENS_10bfloat16_tESK_S2F_SK_NS27_6fusion15FusionCallbacksIS2B_NS2G_17LinearCombinationIS2F_fS2F_fLNS_15FloatRoundStyleE2EEESG_S2E_JEEENS4_5SM1004TMEM4LOAD26SM100_TMEM_LOAD_32dp32b32xES24_NS1I_INS1J_ILi2ELi4ELi3EEENS1L_ILi16EEENSL_INS5_IJS1N_SM_EEES1T_EEEENS4_39AutoVectorizingCopyWithAssumedAlignmentILi128EEENS4_14SM90_TMA_STOREES2U_S2W_S2W_EEEvvEEEEvNT_6ParamsE)
        /*0044*/ 	.word	0x00000000
.L_29:


//--------------------- .nv.compat                --------------------------
	.section	.nv.compat,"",@"SHT_CUDA_COMPAT_INFO"
	.align	4
        /*0000*/ 	.byte	0x02, 0x09, 0x01, 0x00, 0x02, 0x02, 0x02, 0x00, 0x02, 0x05, 0x05, 0x00, 0x03, 0x07, 0x01, 0x01
        /*0010*/ 	.byte	0x02, 0x03, 0x01, 0x00, 0x02, 0x06, 0x01, 0x00, 0x04, 0x0b, 0x08, 0x00, 0x09, 0x00, 0x00, 0x00
        /*0020*/ 	.byte	0x00, 0x00, 0x00, 0x00


//--------------------- .nv.info._ZN7cutlass13device_kernelINS_4gemm6kernel13GemmUniversalIN4cute5tupleIJiiiiEEENS1_10collective13CollectiveMmaINS1_46MainloopSm100TmaUmmaWarpSpecializedBlockScaledILi5ELi2ELi2ENS5_IJNS4_1CILi1EEENSA_ILi4EEESB_EEEEENS5_IJNSA_ILi128EEESF_SF_EEENS5_IJNS_12float_e5m2_tENS_13float_ue8m0_tEEEENS5_IJNS5_IJlSB_lEEENS4_6LayoutINS5_IJNS5_IJNS5_IJNSA_ILi32EEESC_EEEiEEESO_NS5_IJSB_iEEEEEENS5_IJNS5_IJNS5_IJNSA_ILi16EEESC_EEEiEEENS5_IJNS5_IJNSA_ILi0EEESB_EEENSA_ILi512EEEEEENS5_IJSU_iEEEEEEEEEEESJ_S11_NS4_8TiledMMAINS4_8MMA_AtomIJNS4_21SM100_MMA_MXF8F6F4_SSISH_SH_fSI_Li128ELi128ELNS4_4UMMA5MajorE0ELS16_0ELNS15_7ScaleInE0ELS17_0EEEEEENSL_INS5_IJSB_SB_SB_EEENS5_IJSU_SU_SU_EEEEENS5_IJNS4_10UnderscoreES1D_S1D_EEEEENS5_IJNS4_23SM90_TMA_LOAD_MULTICASTES1G_EEENS5_IJNS4_14ComposedLayoutINS4_7SwizzleILi3ELi4ELi3EEENS4_18smem_ptr_flag_bitsILi8EEENSL_INS5_IJNSA_ILi8EEESF_EEENS5_IJSF_SB_EEEEEEENSL_INS5_IJNS5_IJNS5_IJSN_SB_EEENS5_IJSM_SB_EEEEEESB_NS5_IJSC_SB_EEEEEENS5_IJNS5_IJNS5_IJSS_SW_EEESV_EEESU_NS5_IJSB_SW_EEEEEEEEEEEvNS4_8identityENS5_IJNS4_13SM90_TMA_LOADES24_EEES22_vS23_EENS_8epilogue10collective18CollectiveEpilogueINS27_23Sm100TmaWarpSpecializedILi4ELi2ELi32ELb1ELb0EEEJSG_NS5_IJNSL_ISF_SB_EENSL_ISM_SB_EEEEENS_10bfloat16_tESK_S2F_SK_NS27_6fusion15FusionCallbacksIS2B_NS2G_17LinearCombinationIS2F_fS2F_fLNS_15FloatRoundStyleE2EEESG_S2E_JEEENS4_5SM1004TMEM4LOAD26SM100_TMEM_LOAD_32dp32b32xES24_NS1I_INS1J_ILi2ELi4ELi3EEENS1L_ILi16EEENSL_INS5_IJS1N_SM_EEES1T_EEEENS4_39AutoVectorizingCopyWithAssumedAlignmentILi128EEENS4_14SM90_TMA_STOREES2U_S2W_S2W_EEEvvEEEEvNT_6ParamsE --------------------------
	.section	.nv.info._ZN7cutlass13device_kernelINS_4gemm6kernel13GemmUniversalIN4cute5tupleIJiiiiEEENS1_10collective13CollectiveMmaINS1_46MainloopSm100TmaUmmaWarpSpecializedBlockScaledILi5ELi2ELi2ENS5_IJNS4_1CILi1EEENSA_ILi4EEESB_EEEEENS5_IJNSA_ILi128EEESF_SF_EEENS5_IJNS_12float_e5m2_tENS_13float_ue8m0_tEEEENS5_IJNS5_IJlSB_lEEENS4_6LayoutINS5_IJNS5_IJNS5_IJNSA_ILi32EEESC_EEEiEEESO_NS5_IJSB_iEEEEEENS5_IJNS5_IJNS5_IJNSA_ILi16EEESC_EEEiEEENS5_IJNS5_IJNSA_ILi0EEESB_EEENSA_ILi512EEEEEENS5_IJSU_iEEEEEEEEEEESJ_S11_NS4_8TiledMMAINS4_8MMA_AtomIJNS4_21SM100_MMA_MXF8F6F4_SSISH_SH_fSI_Li128ELi128ELNS4_4UMMA5MajorE0ELS16_0ELNS15_7ScaleInE0ELS17_0EEEEEENSL_INS5_IJSB_SB_SB_EEENS5_IJSU_SU_SU_EEEEENS5_IJNS4_10UnderscoreES1D_S1D_EEEEENS5_IJNS4_23SM90_TMA_LOAD_MULTICASTES1G_EEENS5_IJNS4_14ComposedLayoutINS4_7SwizzleILi3ELi4ELi3EEENS4_18smem_ptr_flag_bitsILi8EEENSL_INS5_IJNSA_ILi8EEESF_EEENS5_IJSF_SB_EEEEEEENSL_INS5_IJNS5_IJNS5_IJSN_SB_EEENS5_IJSM_SB_EEEEEESB_NS5_IJSC_SB_EEEEEENS5_IJNS5_IJNS5_IJSS_SW_EEESV_EEESU_NS5_IJSB_SW_EEEEEEEEEEEvNS4_8identityENS5_IJNS4_13SM90_TMA_LOADES24_EEES22_vS23_EENS_8epilogue10collective18CollectiveEpilogueINS27_23Sm100TmaWarpSpecializedILi4ELi2ELi32ELb1ELb0EEEJSG_NS5_IJNSL_ISF_SB_EENSL_ISM_SB_EEEEENS_10bfloat16_tESK_S2F_SK_NS27_6fusion15FusionCallbacksIS2B_NS2G_17LinearCombinationIS2F_fS2F_fLNS_15FloatRoundStyleE2EEESG_S2E_JEEENS4_5SM1004TMEM4LOAD26SM100_TMEM_LOAD_32dp32b32xES24_NS1I_INS1J_ILi2ELi4ELi3EEENS1L_ILi16EEENSL_INS5_IJS1N_SM_EEES1T_EEEENS4_39AutoVectorizingCopyWithAssumedAlignmentILi128EEENS4_14SM90_TMA_STOREES2U_S2W_S2W_EEEvvEEEEvNT_6ParamsE,"",@"SHT_CUDA_INFO"
	.sectionflags	@""
	.align	4


	//----- nvinfo : EIATTR_CUDA_API_VERSION
	.align		4
        /*0000*/ 	.byte	0x04, 0x37
        /*0002*/ 	.short	(.L_31 - .L_30)
.L_30:
        /*0004*/ 	.word	0x00000082


	//----- nvinfo : EIATTR_KPARAM_INFO
	.align		4
.L_31:
        /*0008*/ 	.byte	0x04, 0x17
        /*000a*/ 	.short	(.L_33 - .L_32)
.L_32:
        /*000c*/ 	.word	0x00000000
        /*0010*/ 	.short	0x0000
        /*0012*/ 	.short	0x0000
        /*0014*/ 	.byte	0x00, 0xf0, 0x01, 0x30


	//----- nvinfo : EIATTR_AT_ENTRY_FRAGMENTS
	.align		4
.L_33:
        /*0018*/ 	.byte	0x04, 0x4f
        /*001a*/ 	.short	(.L_35 - .L_34)


	//   ....[0]....
.L_34:
        /*001c*/ 	.word	0x00000006


	//----- nvinfo : EIATTR_RESERVED_SMEM_USED
	.align		4
.L_35:
        /*0020*/ 	.byte	0x01, 0x41
	.zero		2


	//----- nvinfo : EIATTR_SPARSE_MMA_MASK
	.align		4
        /*0024*/ 	.byte	0x03, 0x50
        /*0026*/ 	.short	0x0000


	//----- nvinfo : EIATTR_TCGEN05_1CTA_USED
	.align		4
        /*0028*/ 	.byte	0x01, 0x51
	.zero		2


	//----- nvinfo : EIATTR_MAXREG_COUNT
	.align		4
        /*002c*/ 	.byte	0x03, 0x1b
        /*002e*/ 	.short	0x00ff


	//----- nvinfo : EIATTR_NUM_BARRIERS
	.align		4
        /*0030*/ 	.byte	0x02, 0x4c
        /*0032*/ 	.byte	0x07
	.zero		1


	//----- nvinfo : EIATTR_EXTERNS
	.align		4
        /*0034*/ 	.byte	0x04, 0x0f
        /*0036*/ 	.short	(.L_37 - .L_36)


	//   ....[0]....
	.align		4
.L_36:
        /*0038*/ 	.word	index@(__assertfail)


	//----- nvinfo : EIATTR_MERCURY_ISA_VERSION
	.align		4
.L_37:
        /*003c*/ 	.byte	0x03, 0x5f
        /*003e*/ 	.short	0x0101


	//----- nvinfo : EIATTR_INT_WARP_WIDE_INSTR_OFFSETS
	.align		4
        /*0040*/ 	.byte	0x04, 0x31
        /*0042*/ 	.short	(.L_39 - .L_38)


	//   ....[0]....
.L_38:
        /*0044*/ 	.word	0x00002390


	//   ....[1]....
        /*0048*/ 	.word	0x00004060


	//   ....[2]....
        /*004c*/ 	.word	0x00004090


	//   ....[3]....
        /*0050*/ 	.word	0x000040e0


	//   ....[4]....
        /*0054*/ 	.word	0x000049a0


	//   ....[5]....
        /*0058*/ 	.word	0x00004a00


	//   ....[6]....
        /*005c*/ 	.word	0x00004af0


	//   ....[7]....
        /*0060*/ 	.word	0x00004b60


	//   ....[8]....
        /*0064*/ 	.word	0x00004c70


	//   ....[9]....
        /*0068*/ 	.word	0x00004d00


	//   ....[10]....
        /*006c*/ 	.word	0x00004ed0


	//   ....[11]....
        /*0070*/ 	.word	0x00004f80


	//----- nvinfo : EIATTR_COOP_GROUP_MASK_REGIDS
	.align		4
.L_39:
        /*0074*/ 	.byte	0x04, 0x29
        /*0076*/ 	.short	(.L_41 - .L_40)


	//   ....[0]....
.L_40:
        /*0078*/ 	.word	0xffffffff


	//   ....[1]....
        /*007c*/ 	.word	0xffffffff


	//   ....[2]....
        /*0080*/ 	.word	0xffffffff


	//   ....[3]....
        /*0084*/ 	.word	0xffffffff


	//   ....[4]....
        /*0088*/ 	.word	0xffffffff


	//   ....[5]....
        /*008c*/ 	.word	0xffffffff


	//   ....[6]....
        /*0090*/ 	.word	0xffffffff


	//   ....[7]....
        /*0094*/ 	.word	0xffffffff


	//   ....[8]....
        /*0098*/ 	.word	0xffffffff


	//   ....[9]....
        /*009c*/ 	.word	0xffffffff


	//   ....[10]....
        /*00a0*/ 	.word	0xffffffff


	//   ....[11]....
        /*00a4*/ 	.word	0xffffffff


	//   ....[12]....
        /*00a8*/ 	.word	0xffffffff


	//   ....[13]....
        /*00ac*/ 	.word	0xffffffff


	//----- nvinfo : EIATTR_COOP_GROUP_INSTR_OFFSETS
	.align		4
.L_41:
        /*00b0*/ 	.byte	0x04, 0x28
        /*00b2*/ 	.short	(.L_43 - .L_42)


	//   ....[0]....
.L_42:
        /*00b4*/ 	.word	0x00000090


	//   ....[1]....
        /*00b8*/ 	.word	0x00000530


	//   ....[2]....
        /*00bc*/ 	.word	0x00000700


	//   ....[3]....
        /*00c0*/ 	.word	0x000008a0


	//   ....[4]....
        /*00c4*/ 	.word	0x000009a0


	//   ....[5]....
        /*00c8*/ 	.word	0x00000b10


	//   ....[6]....
        /*00cc*/ 	.word	0x00000c70


	//   ....[7]....
        /*00d0*/ 	.word	0x00000e20


	//   ....[8]....
        /*00d4*/ 	.word	0x00002270


	//   ....[9]....
        /*00d8*/ 	.word	0x000030f0


	//   ....[10]....
        /*00dc*/ 	.word	0x00003300


	//   ....[11]....
        /*00e0*/ 	.word	0x00003330


	//   ....[12]....
        /*00e4*/ 	.word	0x00003f50


	//   ....[13]....
        /*00e8*/ 	.word	0x00004180


	//----- nvinfo : EIATTR_VRC_CTA_INIT_COUNT
	.align		4
.L_43:
        /*00ec*/ 	.byte	0x02, 0x4a
        /*00ee*/ 	.byte	0x80
	.zero		1


	//----- nvinfo : EIATTR_SYSCALL_OFFSETS
	.align		4
        /*00f0*/ 	.byte	0x04, 0x46
        /*00f2*/ 	.short	(.L_45 - .L_44)


	//   ....[0]....
.L_44:
        /*00f4*/ 	.word	0x00005aa0


	//   ....[1]....
        /*00f8*/ 	.word	0x00005b90


	//   ....[2]....
        /*00fc*/ 	.word	0x00006300


	//   ....[3]....
        /*0100*/ 	.word	0x00006f80


	//   ....[4]....
        /*0104*/ 	.word	0x00007bd0


	//   ....[5]....
        /*0108*/ 	.word	0x00008820


	//----- nvinfo : EIATTR_MBARRIER_INSTR_OFFSETS
	.align		4
.L_45:
        /*010c*/ 	.byte	0x04, 0x39
        /*010e*/ 	.short	(.L_47 - .L_46)


	//   ....[0]....
.L_46:
        /*0110*/ 	.word	0x00000650
        /*0114*/ 	.word	0x000000ff
        /*0118*/ 	.word	0x00000000
        /*011c*/ 	.short	0x0100
        /*011e*/ 	.byte	0x06
	.zero		1


	//   ....[1]....
        /*0120*/ 	.word	0x00000660
        /*0124*/ 	.word	0x000000ff
        /*0128*/ 	.word	0x00000028
        /*012c*/ 	.short	0x0100
        /*012e*/ 	.byte	0x06
	.zero		1


	//   ....[2]....
        /*0130*/ 	.word	0x00000670
        /*0134*/ 	.word	0x000000ff
        /*0138*/ 	.word	0x00000008
        /*013c*/ 	.short	0x0100
        /*013e*/ 	.byte	0x06
	.zero		1


	//   ....[3]....
        /*0140*/ 	.word	0x00000680
        /*0144*/ 	.word	0x000000ff
        /*0148*/ 	.word	0x00000030
        /*014c*/ 	.short	0x0100
        /*014e*/ 	.byte	0x06
	.zero		1


	//   ....[4]....
        /*0150*/ 	.word	0x00000690
        /*0154*/ 	.word	0x000000ff
        /*0158*/ 	.word	0x00000010
        /*015c*/ 	.short	0x0100
        /*015e*/ 	.byte	0x06
	.zero		1


	//   ....[5]....
        /*0160*/ 	.word	0x000006a0
        /*0164*/ 	.word	0x000000ff
        /*0168*/ 	.word	0x00000038
        /*016c*/ 	.short	0x0100
        /*016e*/ 	.byte	0x06
	.zero		1


	//   ....[6]....
        /*0170*/ 	.word	0x000006b0
        /*0174*/ 	.word	0x000000ff
        /*0178*/ 	.word	0x00000018
        /*017c*/ 	.short	0x0100
        /*017e*/ 	.byte	0x06
	.zero		1


	//   ....[7]....
        /*0180*/ 	.word	0x000006c0
        /*0184*/ 	.word	0x000000ff
        /*0188*/ 	.word	0x00000040
        /*018c*/ 	.short	0x0100
        /*018e*/ 	.byte	0x06
	.zero		1


	//   ....[8]....
        /*0190*/ 	.word	0x000006d0
        /*0194*/ 	.word	0x000000ff
        /*0198*/ 	.word	0x00000020
        /*019c*/ 	.short	0x0100
        /*019e*/ 	.byte	0x06
	.zero		1


	//   ....[9]....
        /*01a0*/ 	.word	0x000006e0
        /*01a4*/ 	.word	0x000000ff
        /*01a8*/ 	.word	0x00000048
        /*01ac*/ 	.short	0x0100
        /*01ae*/ 	.byte	0x06
	.zero		1


	//   ....[10]....
        /*01b0*/ 	.word	0x00000810
        /*01b4*/ 	.word	0x000000ff
        /*01b8*/ 	.word	0x00000050
        /*01bc*/ 	.short	0x0100
        /*01be*/ 	.byte	0x06
	.zero		1


	//   ....[11]....
        /*01c0*/ 	.word	0x00000820
        /*01c4*/ 	.word	0x000000ff
        /*01c8*/ 	.word	0x00000070
        /*01cc*/ 	.short	0x0100
        /*01ce*/ 	.byte	0x06
	.zero		1


	//   ....[12]....
        /*01d0*/ 	.word	0x00000830
        /*01d4*/ 	.word	0x000000ff
        /*01d8*/ 	.word	0x00000058
        /*01dc*/ 	.short	0x0100
        /*01de*/ 	.byte	0x06
	.zero		1


	//   ....[13]....
        /*01e0*/ 	.word	0x00000840
        /*01e4*/ 	.word	0x000000ff
        /*01e8*/ 	.word	0x00000078
        /*01ec*/ 	.short	0x0100
        /*01ee*/ 	.byte	0x06
	.zero		1


	//   ....[14]....
        /*01f0*/ 	.word	0x00000850
        /*01f4*/ 	.word	0x000000ff
        /*01f8*/ 	.word	0x00000060
        /*01fc*/ 	.short	0x0100
        /*01fe*/ 	.byte	0x06
	.zero		1


	//   ....[15]....
        /*0200*/ 	.word	0x00000860
        /*0204*/ 	.word	0x000000ff
        /*0208*/ 	.word	0x00000080
        /*020c*/ 	.short	0x0100
        /*020e*/ 	.byte	0x06
	.zero		1


	//   ....[16]....
        /*0210*/ 	.word	0x00000870
        /*0214*/ 	.word	0x000000ff
        /*0218*/ 	.word	0x00000068
        /*021c*/ 	.short	0x0100
        /*021e*/ 	.byte	0x06
	.zero		1


	//   ....[17]....
        /*0220*/ 	.word	0x00000880
        /*0224*/ 	.word	0x000000ff
        /*0228*/ 	.word	0x00000088
        /*022c*/ 	.short	0x0100
        /*022e*/ 	.byte	0x06
	.zero		1


	//   ....[18]....
        /*0230*/ 	.word	0x00000970
        /*0234*/ 	.word	0x000000ff
        /*0238*/ 	.word	0x00000090
        /*023c*/ 	.short	0x0100
        /*023e*/ 	.byte	0x05
	.zero		1


	//   ....[19]....
        /*0240*/ 	.word	0x00000980
        /*0244*/ 	.word	0x000000ff
        /*0248*/ 	.word	0x00000098
        /*024c*/ 	.short	0x0100
        /*024e*/ 	.byte	0x05
	.zero		1


	//   ....[20]....
        /*0250*/ 	.word	0x00000ac0
        /*0254*/ 	.word	0x000000ff
        /*0258*/ 	.word	0x000000a0
        /*025c*/ 	.short	0x0100
        /*025e*/ 	.byte	0x05
	.zero		1


	//   ....[21]....
        /*0260*/ 	.word	0x00000ad0
        /*0264*/ 	.word	0x000000ff
        /*0268*/ 	.word	0x000000b0
        /*026c*/ 	.short	0x0100
        /*026e*/ 	.byte	0x05
	.zero		1


	//   ....[22]....
        /*0270*/ 	.word	0x00000ae0
        /*0274*/ 	.word	0x000000ff
        /*0278*/ 	.word	0x000000a8
        /*027c*/ 	.short	0x0100
        /*027e*/ 	.byte	0x05
	.zero		1


	//   ....[23]....
        /*0280*/ 	.word	0x00000af0
        /*0284*/ 	.word	0x000000ff
        /*0288*/ 	.word	0x000000b8
        /*028c*/ 	.short	0x0100
        /*028e*/ 	.byte	0x05
	.zero		1


	//   ....[24]....
        /*0290*/ 	.word	0x00000c20
        /*0294*/ 	.word	0x000000ff
        /*0298*/ 	.word	0x000000c0
        /*029c*/ 	.short	0x0100
        /*029e*/ 	.byte	0x06
	.zero		1


	//   ....[25]....
        /*02a0*/ 	.word	0x00000c30
        /*02a4*/ 	.word	0x000000ff
        /*02a8*/ 	.word	0x000000d0
        /*02ac*/ 	.short	0x0100
        /*02ae*/ 	.byte	0x06
	.zero		1


	//   ....[26]....
        /*02b0*/ 	.word	0x00000c40
        /*02b4*/ 	.word	0x000000ff
        /*02b8*/ 	.word	0x000000c8
        /*02bc*/ 	.short	0x0100
        /*02be*/ 	.byte	0x06
	.zero		1


	//   ....[27]....
        /*02c0*/ 	.word	0x00000c50
        /*02c4*/ 	.word	0x000000ff
        /*02c8*/ 	.word	0x000000d8
        /*02cc*/ 	.short	0x0100
        /*02ce*/ 	.byte	0x06
	.zero		1


	//   ....[28]....
        /*02d0*/ 	.word	0x00000d40
        /*02d4*/ 	.word	0x000000ff
        /*02d8*/ 	.word	0x000000e0
        /*02dc*/ 	.short	0x0100
        /*02de*/ 	.byte	0x05
	.zero		1


	//   ....[29]....
        /*02e0*/ 	.word	0x00000d50
        /*02e4*/ 	.word	0x000000ff
        /*02e8*/ 	.word	0x000000f0
        /*02ec*/ 	.short	0x0100
        /*02ee*/ 	.byte	0x05
	.zero		1


	//   ....[30]....
        /*02f0*/ 	.word	0x00000d60
        /*02f4*/ 	.word	0x000000ff
        /*02f8*/ 	.word	0x000000e8
        /*02fc*/ 	.short	0x0100
        /*02fe*/ 	.byte	0x05
	.zero		1


	//   ....[31]....
        /*0300*/ 	.word	0x00000d70
        /*0304*/ 	.word	0x000000ff
        /*0308*/ 	.word	0x000000f8
        /*030c*/ 	.short	0x0100
        /*030e*/ 	.byte	0x05
	.zero		1


	//   ....[32]....
        /*0310*/ 	.word	0x00001850
        /*0314*/ 	.word	0x00000002
        /*0318*/ 	.word	0x000000f0
        /*031c*/ 	.short	0x010a
        /*031e*/ 	.byte	0xff
	.zero		1


	//   ....[33]....
        /*0320*/ 	.word	0x00001880
        /*0324*/ 	.word	0x00000002
        /*0328*/ 	.word	0x000000e0
        /*032c*/ 	.short	0x0101
        /*032e*/ 	.byte	0xff
	.zero		1


	//   ....[34]....
        /*0330*/ 	.word	0x00001950
        /*0334*/ 	.word	0x000000ff
        /*0338*/ 	.word	0x00000028
        /*033c*/ 	.short	0x010a
        /*033e*/ 	.byte	0x08
	.zero		1


	//   ....[35]....
        /*0340*/ 	.word	0x000019d0
        /*0344*/ 	.word	0x000000ff
        /*0348*/ 	.word	0x00000028
        /*034c*/ 	.short	0x010a
        /*034e*/ 	.byte	0x29
	.zero		1


	//   ....[36]....
        /*0350*/ 	.word	0x00001b10
        /*0354*/ 	.word	0x000000ff
        /*0358*/ 	.word	0x00000028
        /*035c*/ 	.short	0x010a
        /*035e*/ 	.byte	0x08
	.zero		1


	//   ....[37]....
        /*0360*/ 	.word	0x00001dd0
        /*0364*/ 	.word	0x000000ff
        /*0368*/ 	.word	0x00000098
        /*036c*/ 	.short	0x0101
        /*036e*/ 	.byte	0x06
	.zero		1


	//   ....[38]....
        /*0370*/ 	.word	0x00001df0
        /*0374*/ 	.word	0x000000ff
        /*0378*/ 	.word	0x00000028
        /*037c*/ 	.short	0x010a
        /*037e*/ 	.byte	0x08
	.zero		1


	//   ....[39]....
        /*0380*/ 	.word	0x00001e70
        /*0384*/ 	.word	0x000000ff
        /*0388*/ 	.word	0x00000028
        /*038c*/ 	.short	0x010a
        /*038e*/ 	.byte	0x29
	.zero		1


	//   ....[40]....
        /*0390*/ 	.word	0x00001fb0
        /*0394*/ 	.word	0x000000ff
        /*0398*/ 	.word	0x00000028
        /*039c*/ 	.short	0x010a
        /*039e*/ 	.byte	0x08
	.zero		1


	//   ....[41]....
        /*03a0*/ 	.word	0x000022a0
        /*03a4*/ 	.word	0x00000002
        /*03a8*/ 	.word	0x000000a0
        /*03ac*/ 	.short	0x010a
        /*03ae*/ 	.byte	0xff
	.zero		1


	//   ....[42]....
        /*03b0*/ 	.word	0x00002360
        /*03b4*/ 	.word	0x00000002
        /*03b8*/ 	.word	0x00000000
        /*03bc*/ 	.short	0x0101
        /*03be*/ 	.byte	0xff
	.zero		1


	//   ....[43]....
        /*03c0*/ 	.word	0x000028e0
        /*03c4*/ 	.word	0x000000ff
        /*03c8*/ 	.word	0x00000000
        /*03cc*/ 	.short	0x010a
        /*03ce*/ 	.byte	0x04
	.zero		1


	//   ....[44]....
        /*03d0*/ 	.word	0x00002970
        /*03d4*/ 	.word	0x000000ff
        /*03d8*/ 	.word	0x00000000
        /*03dc*/ 	.short	0x010a
        /*03de*/ 	.byte	0x04
	.zero		1


	//   ....[45]....
        /*03e0*/ 	.word	0x00002a00
        /*03e4*/ 	.word	0x000000ff
        /*03e8*/ 	.word	0x00000000
        /*03ec*/ 	.short	0x010a
        /*03ee*/ 	.byte	0x04
	.zero		1


	//   ....[46]....
        /*03f0*/ 	.word	0x00002a90
        /*03f4*/ 	.word	0x000000ff
        /*03f8*/ 	.word	0x00000000
        /*03fc*/ 	.short	0x010a
        /*03fe*/ 	.byte	0x04
	.zero		1


	//   ....[47]....
        /*0400*/ 	.word	0x00002b30
        /*0404*/ 	.word	0x00000000
        /*0408*/ 	.word	0x00000000
        /*040c*/ 	.short	0x010a
        /*040e*/ 	.byte	0xff
	.zero		1


	//   ....[48]....
        /*0410*/ 	.word	0x00002c50
        /*0414*/ 	.word	0x00000000
        /*0418*/ 	.word	0x000000e0
        /*041c*/ 	.short	0x010a
        /*041e*/ 	.byte	0xff
	.zero		1


	//   ....[49]....
        /*0420*/ 	.word	0x00002cc0
        /*0424*/ 	.word	0x00000000
        /*0428*/ 	.word	0x00000000
        /*042c*/ 	.short	0x0101
        /*042e*/ 	.byte	0xff
	.zero		1


	//   ....[50]....
        /*0430*/ 	.word	0x00002ce0
        /*0434*/ 	.word	0x000000ff
        /*0438*/ 	.word	0x000000b0
        /*043c*/ 	.short	0x010a
        /*043e*/ 	.byte	0x05
	.zero		1


	//   ....[51]....
        /*0440*/ 	.word	0x00002e00
        /*0444*/ 	.word	0x00000000
        /*0448*/ 	.word	0x000000a0
        /*044c*/ 	.short	0x010a
        /*044e*/ 	.byte	0xff
	.zero		1


	//   ....[52]....
        /*0450*/ 	.word	0x00002f00
        /*0454*/ 	.word	0x00000000
        /*0458*/ 	.word	0x00000000
        /*045c*/ 	.short	0x0101
        /*045e*/ 	.byte	0xff
	.zero		1


	//   ....[53]....
        /*0460*/ 	.word	0x00002f90
        /*0464*/ 	.word	0x000000ff
        /*0468*/ 	.word	0x000000b0
        /*046c*/ 	.short	0x0106
        /*046e*/ 	.byte	0x05
	.zero		1


	//   ....[54]....
        /*0470*/ 	.word	0x00002fb0
        /*0474*/ 	.word	0x000000ff
        /*0478*/ 	.word	0x000000b0
        /*047c*/ 	.short	0x010a
        /*047e*/ 	.byte	0x05
	.zero		1


	//   ....[55]....
        /*0480*/ 	.word	0x00003040
        /*0484*/ 	.word	0x000000ff
        /*0488*/ 	.word	0x000000b0
        /*048c*/ 	.short	0x0106
        /*048e*/ 	.byte	0x04
	.zero		1


	//   ....[56]....
        /*0490*/ 	.word	0x00003080
        /*0494*/ 	.word	0x00000000
        /*0498*/ 	.word	0x000000b0
        /*049c*/ 	.short	0x010a
        /*049e*/ 	.byte	0xff
	.zero		1


	//   ....[57]....
        /*04a0*/ 	.word	0x00003850
        /*04a4*/ 	.word	0x00000000
        /*04a8*/ 	.word	0x000000a0
        /*04ac*/ 	.short	0x010a
        /*04ae*/ 	.byte	0xff
	.zero		1


	//   ....[58]....
        /*04b0*/ 	.word	0x00003960
        /*04b4*/ 	.word	0x00000003
        /*04b8*/ 	.word	0x00000000
        /*04bc*/ 	.short	0x0101
        /*04be*/ 	.byte	0xff
	.zero		1


	//   ....[59]....
        /*04c0*/ 	.word	0x00003970
        /*04c4*/ 	.word	0x000000ff
        /*04c8*/ 	.word	0x00000000
        /*04cc*/ 	.short	0x010a
        /*04ce*/ 	.byte	0x0e
	.zero		1


	//   ....[60]....
        /*04d0*/ 	.word	0x00003990
        /*04d4*/ 	.word	0x000000ff
        /*04d8*/ 	.word	0x000000d0
        /*04dc*/ 	.short	0x010a
        /*04de*/ 	.byte	0x0f
	.zero		1


	//   ....[61]....
        /*04e0*/ 	.word	0x00003a60
        /*04e4*/ 	.word	0x000000ff
        /*04e8*/ 	.word	0x00000000
        /*04ec*/ 	.short	0x010a
        /*04ee*/ 	.byte	0x0e
	.zero		1


	//   ....[62]....
        /*04f0*/ 	.word	0x00003b90
        /*04f4*/ 	.word	0x000000ff
        /*04f8*/ 	.word	0x00000000
        /*04fc*/ 	.short	0x010a
        /*04fe*/ 	.byte	0x26
	.zero		1


	//   ....[63]....
        /*0500*/ 	.word	0x00003ea0
        /*0504*/ 	.word	0x000000ff
        /*0508*/ 	.word	0x00000000
        /*050c*/ 	.short	0x010a
        /*050e*/ 	.byte	0x05
	.zero		1


	//   ....[64]....
        /*0510*/ 	.word	0x00003f30
        /*0514*/ 	.word	0x000000ff
        /*0518*/ 	.word	0x00000000
        /*051c*/ 	.short	0x010a
        /*051e*/ 	.byte	0x06
	.zero		1


	//   ....[65]....
        /*0520*/ 	.word	0x00004360
        /*0524*/ 	.word	0x00000000
        /*0528*/ 	.word	0x000000a0
        /*052c*/ 	.short	0x010a
        /*052e*/ 	.byte	0xff
	.zero		1


	//   ....[66]....
        /*0530*/ 	.word	0x00004490
        /*0534*/ 	.word	0x00000000
        /*0538*/ 	.word	0x00000000
        /*053c*/ 	.short	0x0101
        /*053e*/ 	.byte	0xff
	.zero		1


	//   ....[67]....
        /*0540*/ 	.word	0x000047b0
        /*0544*/ 	.word	0x000000ff
        /*0548*/ 	.word	0x00000098
        /*054c*/ 	.short	0x010a
        /*054e*/ 	.byte	0x04
	.zero		1


	//   ....[68]....
        /*0550*/ 	.word	0x00004920
        /*0554*/ 	.word	0x000000ff
        /*0558*/ 	.word	0x00000070
        /*055c*/ 	.short	0x010a
        /*055e*/ 	.byte	0x04
	.zero		1


	//   ....[69]....
        /*0560*/ 	.word	0x00004aa0
        /*0564*/ 	.word	0x000000ff
        /*0568*/ 	.word	0x00000050
        /*056c*/ 	.short	0x010b
        /*056e*/ 	.byte	0x04
	.zero		1


	//   ....[70]....
        /*0570*/ 	.word	0x00004ab0
        /*0574*/ 	.word	0x000000ff
        /*0578*/ 	.word	0x00000000
        /*057c*/ 	.short	0x0101
        /*057e*/ 	.byte	0x06
	.zero		1


	//   ....[71]....
        /*0580*/ 	.word	0x00004ac0
        /*0584*/ 	.word	0x000000ff
        /*0588*/ 	.word	0x00000078
        /*058c*/ 	.short	0x010a
        /*058e*/ 	.byte	0x04
	.zero		1


	//   ....[72]....
        /*0590*/ 	.word	0x00004c10
        /*0594*/ 	.word	0x000000ff
        /*0598*/ 	.word	0x00000058
        /*059c*/ 	.short	0x010b
        /*059e*/ 	.byte	0x04
	.zero		1


	//   ....[73]....
        /*05a0*/ 	.word	0x00004c20
        /*05a4*/ 	.word	0x000000ff
        /*05a8*/ 	.word	0x00000000
        /*05ac*/ 	.short	0x0101
        /*05ae*/ 	.byte	0x06
	.zero		1


	//   ....[74]....
        /*05b0*/ 	.word	0x00004c30
        /*05b4*/ 	.word	0x000000ff
        /*05b8*/ 	.word	0x00000080
        /*05bc*/ 	.short	0x010a
        /*05be*/ 	.byte	0x04
	.zero		1


	//   ....[75]....
        /*05c0*/ 	.word	0x00004db0
        /*05c4*/ 	.word	0x000000ff
        /*05c8*/ 	.word	0x00000060
        /*05cc*/ 	.short	0x010b
        /*05ce*/ 	.byte	0x04
	.zero		1


	//   ....[76]....
        /*05d0*/ 	.word	0x00004df0
        /*05d4*/ 	.word	0x000000ff
        /*05d8*/ 	.word	0x00000000
        /*05dc*/ 	.short	0x0101
        /*05de*/ 	.byte	0x06
	.zero		1


	//   ....[77]....
        /*05e0*/ 	.word	0x00004e30
        /*05e4*/ 	.word	0x000000ff
        /*05e8*/ 	.word	0x00000088
        /*05ec*/ 	.short	0x010a
        /*05ee*/ 	.byte	0x04
	.zero		1


	//   ....[78]....
        /*05f0*/ 	.word	0x00005080
        /*05f4*/ 	.word	0x000000ff
        /*05f8*/ 	.word	0x00000068
        /*05fc*/ 	.short	0x010b
        /*05fe*/ 	.byte	0x04
	.zero		1


	//   ....[79]....
        /*0600*/ 	.word	0x000050a0
        /*0604*/ 	.word	0x000000ff
        /*0608*/ 	.word	0x00000000
        /*060c*/ 	.short	0x0101
        /*060e*/ 	.byte	0x05
	.zero		1


	//   ....[80]....
        /*0610*/ 	.word	0x000050d0
        /*0614*/ 	.word	0x000000ff
        /*0618*/ 	.word	0x00000070
        /*061c*/ 	.short	0x010a
        /*061e*/ 	.byte	0x04
	.zero		1


	//   ....[81]....
        /*0620*/ 	.word	0x000050f0
        /*0624*/ 	.word	0x000000ff
        /*0628*/ 	.word	0x00000078
        /*062c*/ 	.short	0x010a
        /*062e*/ 	.byte	0x04
	.zero		1


	//   ....[82]....
        /*0630*/ 	.word	0x00005110
        /*0634*/ 	.word	0x000000ff
        /*0638*/ 	.word	0x00000080
        /*063c*/ 	.short	0x010a
        /*063e*/ 	.byte	0x04
	.zero		1


	//   ....[83]....
        /*0640*/ 	.word	0x00005150
        /*0644*/ 	.word	0x00000000
        /*0648*/ 	.word	0x00000088
        /*064c*/ 	.short	0x010a
        /*064e*/ 	.byte	0xff
	.zero		1


	//   ....[84]....
        /*0650*/ 	.word	0x00005480
        /*0654*/ 	.word	0x00000000
        /*0658*/ 	.word	0x000000a0
        /*065c*/ 	.short	0x010a
        /*065e*/ 	.byte	0xff
	.zero		1


	//   ....[85]....
        /*0660*/ 	.word	0x00005590
        /*0664*/ 	.word	0x00000000
        /*0668*/ 	.word	0x00000000
        /*066c*/ 	.short	0x0101
        /*066e*/ 	.byte	0xff
	.zero		1


	//   ....[86]....
        /*0670*/ 	.word	0x00005fc0
        /*0674*/ 	.word	0x000000ff
        /*0678*/ 	.word	0x00000050
        /*067c*/ 	.short	0x010a
        /*067e*/ 	.byte	0x31
	.zero		1


	//   ....[87]....
        /*0680*/ 	.word	0x00006000
        /*0684*/ 	.word	0x00000040
        /*0688*/ 	.word	0x000000c0
        /*068c*/ 	.short	0x010a
        /*068e*/ 	.byte	0xff
	.zero		1


	//   ....[88]....
        /*0690*/ 	.word	0x000060f0
        /*0694*/ 	.word	0x000000ff
        /*0698*/ 	.word	0x00000050
        /*069c*/ 	.short	0x010a
        /*069e*/ 	.byte	0x31
	.zero		1


	//   ....[89]....
        /*06a0*/ 	.word	0x000061e0
        /*06a4*/ 	.word	0x00000040
        /*06a8*/ 	.word	0x000000c0
        /*06ac*/ 	.short	0x010a
        /*06ae*/ 	.byte	0xff
	.zero		1


	//   ....[90]....
        /*06b0*/ 	.word	0x00006cb0
        /*06b4*/ 	.word	0x00000000
        /*06b8*/ 	.word	0x00000000
        /*06bc*/ 	.short	0x0101
        /*06be*/ 	.byte	0xff
	.zero		1


	//   ....[91]....
        /*06c0*/ 	.word	0x00006cc0
        /*06c4*/ 	.word	0x00000002
        /*06c8*/ 	.word	0x00000050
        /*06cc*/ 	.short	0x010a
        /*06ce*/ 	.byte	0xff
	.zero		1


	//   ....[92]....
        /*06d0*/ 	.word	0x00006da0
        /*06d4*/ 	.word	0x00000002
        /*06d8*/ 	.word	0x00000050
        /*06dc*/ 	.short	0x010a
        /*06de*/ 	.byte	0xff
	.zero		1


	//   ....[93]....
        /*06e0*/ 	.word	0x00007900
        /*06e4*/ 	.word	0x00000048
        /*06e8*/ 	.word	0x00000000
        /*06ec*/ 	.short	0x0101
        /*06ee*/ 	.byte	0xff
	.zero		1


	//   ....[94]....
        /*06f0*/ 	.word	0x00007920
        /*06f4*/ 	.word	0x00000000
        /*06f8*/ 	.word	0x00000050
        /*06fc*/ 	.short	0x010a
        /*06fe*/ 	.byte	0xff
	.zero		1


	//   ....[95]....
        /*0700*/ 	.word	0x000079f0
        /*0704*/ 	.word	0x00000000
        /*0708*/ 	.word	0x00000050
        /*070c*/ 	.short	0x010a
        /*070e*/ 	.byte	0xff
	.zero		1


	//   ....[96]....
        /*0710*/ 	.word	0x00008550
        /*0714*/ 	.word	0x00000048
        /*0718*/ 	.word	0x00000000
        /*071c*/ 	.short	0x0101
        /*071e*/ 	.byte	0xff
	.zero		1


	//   ....[97]....
        /*0720*/ 	.word	0x00008570
        /*0724*/ 	.word	0x00000000
        /*0728*/ 	.word	0x00000050
        /*072c*/ 	.short	0x010a
        /*072e*/ 	.byte	0xff
	.zero		1


	//   ....[98]....
        /*0730*/ 	.word	0x00008640
        /*0734*/ 	.word	0x00000000
        /*0738*/ 	.word	0x00000050
        /*073c*/ 	.short	0x010a
        /*073e*/ 	.byte	0xff
	.zero		1


	//   ....[99]....
        /*0740*/ 	.word	0x000089a0
        /*0744*/ 	.word	0x000000ff
        /*0748*/ 	.word	0x00000000
        /*074c*/ 	.short	0x0101
        /*074e*/ 	.byte	0x05
	.zero		1


	//   ....[100]....
        /*0750*/ 	.word	0x00009200
        /*0754*/ 	.word	0x00000000
        /*0758*/ 	.word	0x00000000
        /*075c*/ 	.short	0x0101
        /*075e*/ 	.byte	0xff
	.zero		1


	//   ....[101]....
        /*0760*/ 	.word	0x00009490
        /*0764*/ 	.word	0x000000ff
        /*0768*/ 	.word	0x00000000
        /*076c*/ 	.short	0x0101
        /*076e*/ 	.byte	0x04
	.zero		1


	//   ....[102]....
        /*0770*/ 	.word	0x000094b0
        /*0774*/ 	.word	0x00000002
        /*0778*/ 	.word	0x000000f0
        /*077c*/ 	.short	0x010a
        /*077e*/ 	.byte	0xff
	.zero		1


	//   ....[103]....
        /*0780*/ 	.word	0x00009510
        /*0784*/ 	.word	0x00000002
        /*0788*/ 	.word	0x00000028
        /*078c*/ 	.short	0x010a
        /*078e*/ 	.byte	0xff
	.zero		1


	//   ....[104]....
        /*0790*/ 	.word	0x00009570
        /*0794*/ 	.word	0x00000002
        /*0798*/ 	.word	0x00000028
        /*079c*/ 	.short	0x010a
        /*079e*/ 	.byte	0xff
	.zero		1


	//   ....[105]....
        /*07a0*/ 	.word	0x000095c0
        /*07a4*/ 	.word	0x00000002
        /*07a8*/ 	.word	0x000000a0
        /*07ac*/ 	.short	0x010a
        /*07ae*/ 	.byte	0xff
	.zero		1


	//   ....[106]....
        /*07b0*/ 	.word	0x00009620
        /*07b4*/ 	.word	0x00000000
        /*07b8*/ 	.word	0x00000000
        /*07bc*/ 	.short	0x010a
        /*07be*/ 	.byte	0xff
	.zero		1


	//   ....[107]....
        /*07c0*/ 	.word	0x00009680
        /*07c4*/ 	.word	0x00000000
        /*07c8*/ 	.word	0x00000000
        /*07cc*/ 	.short	0x010a
        /*07ce*/ 	.byte	0xff
	.zero		1


	//   ....[108]....
        /*07d0*/ 	.word	0x000096e0
        /*07d4*/ 	.word	0x00000000
        /*07d8*/ 	.word	0x00000000
        /*07dc*/ 	.short	0x010a
        /*07de*/ 	.byte	0xff
	.zero		1


	//   ....[109]....
        /*07e0*/ 	.word	0x00009740
        /*07e4*/ 	.word	0x00000000
        /*07e8*/ 	.word	0x00000000
        /*07ec*/ 	.short	0x010a
        /*07ee*/ 	.byte	0xff
	.zero		1


	//   ....[110]....
        /*07f0*/ 	.word	0x00009790
        /*07f4*/ 	.word	0x00000000
        /*07f8*/ 	.word	0x000000e0
        /*07fc*/ 	.short	0x010a
        /*07fe*/ 	.byte	0xff
	.zero		1


	//   ....[111]....
        /*0800*/ 	.word	0x000097f0
        /*0804*/ 	.word	0x00000000
        /*0808*/ 	.word	0x000000b0
        /*080c*/ 	.short	0x010a
        /*080e*/ 	.byte	0xff
	.zero		1


	//   ....[112]....
        /*0810*/ 	.word	0x00009840
        /*0814*/ 	.word	0x00000000
        /*0818*/ 	.word	0x000000a0
        /*081c*/ 	.short	0x010a
        /*081e*/ 	.byte	0xff
	.zero		1


	//   ....[113]....
        /*0820*/ 	.word	0x000098a0
        /*0824*/ 	.word	0x00000000
        /*0828*/ 	.word	0x000000b0
        /*082c*/ 	.short	0x010a
        /*082e*/ 	.byte	0xff
	.zero		1


	//   ....[114]....
        /*0830*/ 	.word	0x000098f0
        /*0834*/ 	.word	0x00000000
        /*0838*/ 	.word	0x000000a0
        /*083c*/ 	.short	0x010a
        /*083e*/ 	.byte	0xff
	.zero		1


	//   ....[115]....
        /*0840*/ 	.word	0x00009950
        /*0844*/ 	.word	0x00000002
        /*0848*/ 	.word	0x000000d0
        /*084c*/ 	.short	0x010a
        /*084e*/ 	.byte	0xff
	.zero		1


	//   ....[116]....
        /*0850*/ 	.word	0x000099b0
        /*0854*/ 	.word	0x00000000
        /*0858*/ 	.word	0x00000000
        /*085c*/ 	.short	0x010a
        /*085e*/ 	.byte	0xff
	.zero		1


	//   ....[117]....
        /*0860*/ 	.word	0x00009a10
        /*0864*/ 	.word	0x00000000
        /*0868*/ 	.word	0x00000000
        /*086c*/ 	.short	0x010a
        /*086e*/ 	.byte	0xff
	.zero		1


	//   ....[118]....
        /*0870*/ 	.word	0x00009a70
        /*0874*/ 	.word	0x00000000
        /*0878*/ 	.word	0x00000000
        /*087c*/ 	.short	0x010a
        /*087e*/ 	.byte	0xff
	.zero		1


	//   ....[119]....
        /*0880*/ 	.word	0x00009ac0
        /*0884*/ 	.word	0x00000000
        /*0888*/ 	.word	0x000000a0
        /*088c*/ 	.short	0x010a
        /*088e*/ 	.byte	0xff
	.zero		1


	//   ....[120]....
        /*0890*/ 	.word	0x00009b20
        /*0894*/ 	.word	0x00000000
        /*0898*/ 	.word	0x00000098
        /*089c*/ 	.short	0x010a
        /*089e*/ 	.byte	0xff
	.zero		1


	//   ....[121]....
        /*08a0*/ 	.word	0x00009b80
        /*08a4*/ 	.word	0x00000000
        /*08a8*/ 	.word	0x00000070
        /*08ac*/ 	.short	0x010a
        /*08ae*/ 	.byte	0xff
	.zero		1


	//   ....[122]....
        /*08b0*/ 	.word	0x00009be0
        /*08b4*/ 	.word	0x00000000
        /*08b8*/ 	.word	0x00000078
        /*08bc*/ 	.short	0x010a
        /*08be*/ 	.byte	0xff
	.zero		1


	//   ....[123]....
        /*08c0*/ 	.word	0x00009c40
        /*08c4*/ 	.word	0x00000000
        /*08c8*/ 	.word	0x00000080
        /*08cc*/ 	.short	0x010a
        /*08ce*/ 	.byte	0xff
	.zero		1


	//   ....[124]....
        /*08d0*/ 	.word	0x00009ca0
        /*08d4*/ 	.word	0x00000000
        /*08d8*/ 	.word	0x00000088
        /*08dc*/ 	.short	0x010a
        /*08de*/ 	.byte	0xff
	.zero		1


	//   ....[125]....
        /*08e0*/ 	.word	0x00009d00
        /*08e4*/ 	.word	0x00000000
        /*08e8*/ 	.word	0x00000070
        /*08ec*/ 	.short	0x010a
        /*08ee*/ 	.byte	0xff
	.zero		1


	//   ....[126]....
        /*08f0*/ 	.word	0x00009d60
        /*08f4*/ 	.word	0x00000000
        /*08f8*/ 	.word	0x00000078
        /*08fc*/ 	.short	0x010a
        /*08fe*/ 	.byte	0xff
	.zero		1


	//   ....[127]....
        /*0900*/ 	.word	0x00009dc0
        /*0904*/ 	.word	0x00000000
        /*0908*/ 	.word	0x00000080
        /*090c*/ 	.short	0x010a
        /*090e*/ 	.byte	0xff
	.zero		1


	//   ....[128]....
        /*0910*/ 	.word	0x00009e10
        /*0914*/ 	.word	0x00000000
        /*0918*/ 	.word	0x000000a0
        /*091c*/ 	.short	0x010a
        /*091e*/ 	.byte	0xff
	.zero		1


	//   ....[129]....
        /*0920*/ 	.word	0x00009e70
        /*0924*/ 	.word	0x00000002
        /*0928*/ 	.word	0x00000050
        /*092c*/ 	.short	0x010a
        /*092e*/ 	.byte	0xff
	.zero		1


	//   ....[130]....
        /*0930*/ 	.word	0x00009ec0
        /*0934*/ 	.word	0x00000040
        /*0938*/ 	.word	0x000000c0
        /*093c*/ 	.short	0x010a
        /*093e*/ 	.byte	0xff
	.zero		1


	//   ....[131]....
        /*0940*/ 	.word	0x00009f10
        /*0944*/ 	.word	0x00000002
        /*0948*/ 	.word	0x00000050
        /*094c*/ 	.short	0x010a
        /*094e*/ 	.byte	0xff
	.zero		1


	//   ....[132]....
        /*0950*/ 	.word	0x00009f60
        /*0954*/ 	.word	0x00000000
        /*0958*/ 	.word	0x00000050
        /*095c*/ 	.short	0x010a
        /*095e*/ 	.byte	0xff
	.zero		1


	//   ....[133]....
        /*0960*/ 	.word	0x00009fb0
        /*0964*/ 	.word	0x00000000
        /*0968*/ 	.word	0x00000050
        /*096c*/ 	.short	0x010a
        /*096e*/ 	.byte	0xff
	.zero		1


	//----- nvinfo : EIATTR_NUM_MBARRIERS
	.align		4
.L_47:
        /*0970*/ 	.byte	0x03, 0x38
        /*0972*/ 	.short	0x0020


	//----- nvinfo : EIATTR_EXIT_INSTR_OFFSETS
	.align		4
        /*0974*/ 	.byte	0x04, 0x1c
        /*0976*/ 	.short	(.L_49 - .L_48)


	//   ....[0]....
.L_48:
        /*0978*/ 	.word	0x00002b60


	//   ....[1]....
        /*097c*/ 	.word	0x00003050


	//   ....[2]....
        /*0980*/ 	.word	0x000030b0


	//   ....[3]....
        /*0984*/ 	.word	0x00004190


	//   ....[4]....
        /*0988*/ 	.word	0x00005180


	//   ....[5]....
        /*098c*/ 	.word	0x000051c0


	//   ....[6]....
        /*0990*/ 	.word	0x00009380


	//   ....[7]....
        /*0994*/ 	.word	0x00009400


	//   ....[8]....
        /*0998*/ 	.word	0x00009430


	//   ....[9]....
        /*099c*/ 	.word	0x000094a0


	//----- nvinfo : EIATTR_MAX_THREADS
	.align		4
.L_49:
        /*09a0*/ 	.byte	0x04, 0x05
        /*09a2*/ 	.short	(.L_51 - .L_50)
.L_50:
        /*09a4*/ 	.word	0x00000100
        /*09a8*/ 	.word	0x00000001
        /*09ac*/ 	.word	0x00000001


	//----- nvinfo : EIATTR_CRS_STACK_SIZE
	.align		4
.L_51:
        /*09b0*/ 	.byte	0x04, 0x1e
        /*09b2*/ 	.short	(.L_53 - .L_52)
.L_52:
        /*09b4*/ 	.word	0x00000000


	//----- nvinfo : EIATTR_CBANK_PARAM_SIZE
	.align		4
.L_53:
        /*09b8*/ 	.byte	0x03, 0x19
        /*09ba*/ 	.short	0x0c00


	//----- nvinfo : EIATTR_PARAM_CBANK
	.align		4
        /*09bc*/ 	.byte	0x04, 0x0a
        /*09be*/ 	.short	(.L_55 - .L_54)
	.align		4
.L_54:
        /*09c0*/ 	.word	index@(.nv.constant0._ZN7cutlass13device_kernelINS_4gemm6kernel13GemmUniversalIN4cute5tupleIJiiiiEEENS1_10collective13CollectiveMmaINS1_46MainloopSm100TmaUmmaWarpSpecializedBlockScaledILi5ELi2ELi2ENS5_IJNS4_1CILi1EEENSA_ILi4EEESB_EEEEENS5_IJNSA_ILi128EEESF_SF_EEENS5_IJNS_12float_e5m2_tENS_13float_ue8m0_tEEEENS5_IJNS5_IJlSB_lEEENS4_6LayoutINS5_IJNS5_IJNS5_IJNSA_ILi32EEESC_EEEiEEESO_NS5_IJSB_iEEEEEENS5_IJNS5_IJNS5_IJNSA_ILi16EEESC_EEEiEEENS5_IJNS5_IJNSA_ILi0EEESB_EEENSA_ILi512EEEEEENS5_IJSU_iEEEEEEEEEEESJ_S11_NS4_8TiledMMAINS4_8MMA_AtomIJNS4_21SM100_MMA_MXF8F6F4_SSISH_SH_fSI_Li128ELi128ELNS4_4UMMA5MajorE0ELS16_0ELNS15_7ScaleInE0ELS17_0EEEEEENSL_INS5_IJSB_SB_SB_EEENS5_IJSU_SU_SU_EEEEENS5_IJNS4_10UnderscoreES1D_S1D_EEEEENS5_IJNS4_23SM90_TMA_LOAD_MULTICASTES1G_EEENS5_IJNS4_14ComposedLayoutINS4_7SwizzleILi3ELi4ELi3EEENS4_18smem_ptr_flag_bitsILi8EEENSL_INS5_IJNSA_ILi8EEESF_EEENS5_IJSF_SB_EEEEEEENSL_INS5_IJNS5_IJNS5_IJSN_SB_EEENS5_IJSM_SB_EEEEEESB_NS5_IJSC_SB_EEEEEENS5_IJNS5_IJNS5_IJSS_SW_EEESV_EEESU_NS5_IJSB_SW_EEEEEEEEEEEvNS4_8identityENS5_IJNS4_13SM90_TMA_LOADES24_EEES22_vS23_EENS_8epilogue10collective18CollectiveEpilogueINS27_23Sm100TmaWarpSpecializedILi4ELi2ELi32ELb1ELb0EEEJSG_NS5_IJNSL_ISF_SB_EENSL_ISM_SB_EEEEENS_10bfloat16_tESK_S2F_SK_NS27_6fusion15FusionCallbacksIS2B_NS2G_17LinearCombinationIS2F_fS2F_fLNS_15FloatRoundStyleE2EEESG_S2E_JEEENS4_5SM1004TMEM4LOAD26SM100_TMEM_LOAD_32dp32b32xES24_NS1I_INS1J_ILi2ELi4ELi3EEENS1L_ILi16EEENSL_INS5_IJS1N_SM_EEES1T_EEEENS4_39AutoVectorizingCopyWithAssumedAlignmentILi128EEENS4_14SM90_TMA_STOREES2U_S2W_S2W_EEEvvEEEEvNT_6ParamsE)
        /*09c4*/ 	.short	0x0380
        /*09c6*/ 	.short	0x0c00


	//----- nvinfo : EIATTR_SW_WAR
	.align		4
.L_55:
        /*09c8*/ 	.byte	0x04, 0x36
        /*09ca*/ 	.short	(.L_57 - .L_56)
.L_56:
        /*09cc*/ 	.word	0x00000008
.L_57:


//--------------------- .nv.callgraph             --------------------------
	.section	.nv.callgraph,"",@"SHT_CUDA_CALLGRAPH"
	.align	4
	.sectionentsize	8
	.align		4
        /*0000*/ 	.word	0x00000000
	.align		4
        /*0004*/ 	.word	0xffffffff
	.align		4
        /*0008*/ 	.word	index@(_ZN7cutlass13device_kernelINS_4gemm6kernel13GemmUniversalIN4cute5tupleIJiiiiEEENS1_10collective13CollectiveMmaINS1_46MainloopSm100TmaUmmaWarpSpecializedBlockScaledILi5ELi2ELi2ENS5_IJNS4_1CILi1EEENSA_ILi4EEESB_EEEEENS5_IJNSA_ILi128EEESF_SF_EEENS5_IJNS_12float_e5m2_tENS_13float_ue8m0_tEEEENS5_IJNS5_IJlSB_lEEENS4_6LayoutINS5_IJNS5_IJNS5_IJNSA_ILi32EEESC_EEEiEEESO_NS5_IJSB_iEEEEEENS5_IJNS5_IJNS5_IJNSA_ILi16EEESC_EEEiEEENS5_IJNS5_IJNSA_ILi0EEESB_EEENSA_ILi512EEEEEENS5_IJSU_iEEEEEEEEEEESJ_S11_NS4_8TiledMMAINS4_8MMA_AtomIJNS4_21SM100_MMA_MXF8F6F4_SSISH_SH_fSI_Li128ELi128ELNS4_4UMMA5MajorE0ELS16_0ELNS15_7ScaleInE0ELS17_0EEEEEENSL_INS5_IJSB_SB_SB_EEENS5_IJSU_SU_SU_EEEEENS5_IJNS4_10UnderscoreES1D_S1D_EEEEENS5_IJNS4_23SM90_TMA_LOAD_MULTICASTES1G_EEENS5_IJNS4_14ComposedLayoutINS4_7SwizzleILi3ELi4ELi3EEENS4_18smem_ptr_flag_bitsILi8EEENSL_INS5_IJNSA_ILi8EEESF_EEENS5_IJSF_SB_EEEEEEENSL_INS5_IJNS5_IJNS5_IJSN_SB_EEENS5_IJSM_SB_EEEEEESB_NS5_IJSC_SB_EEEEEENS5_IJNS5_IJNS5_IJSS_SW_EEESV_EEESU_NS5_IJSB_SW_EEEEEEEEEEEvNS4_8identityENS5_IJNS4_13SM90_TMA_LOADES24_EEES22_vS23_EENS_8epilogue10collective18CollectiveEpilogueINS27_23Sm100TmaWarpSpecializedILi4ELi2ELi32ELb1ELb0EEEJSG_NS5_IJNSL_ISF_SB_EENSL_ISM_SB_EEEEENS_10bfloat16_tESK_S2F_SK_NS27_6fusion15FusionCallbacksIS2B_NS2G_17LinearCombinationIS2F_fS2F_fLNS_15FloatRoundStyleE2EEESG_S2E_JEEENS4_5SM1004TMEM4LOAD26SM100_TMEM_LOAD_32dp32b32xES24_NS1I_INS1J_ILi2ELi4ELi3EEENS1L_ILi16EEENSL_INS5_IJS1N_SM_EEES1T_EEEENS4_39AutoVectorizingCopyWithAssumedAlignmentILi128EEENS4_14SM90_TMA_STOREES2U_S2W_S2W_EEEvvEEEEvNT_6ParamsE)
	.align		4
        /*000c*/ 	.word	index@(__assertfail)
	.align		4
        /*0010*/ 	.word	0x00000000
	.align		4
        /*0014*/ 	.word	0xfffffffe
	.align		4
        /*0018*/ 	.word	0x00000000
	.align		4
        /*001c*/ 	.word	0xfffffffd
	.align		4
        /*0020*/ 	.word	0x00000000
	.align		4
        /*0024*/ 	.word	0xfffffffc


//--------------------- .nv.constant4             --------------------------
	.section	.nv.constant4,"a",@progbits
	.align	8
	.align		8
.nv.constant4:
        /*0000*/ 	.dword	__assertfail
	.align		8
        /*0008*/ 	.dword	__unnamed_1
	.align		8
        /*0010*/ 	.dword	__unnamed_2
	.align		8
        /*0018*/ 	.dword	_ZN40_INTERNAL_8dc0ca13_4_k_cu_274b0c40_208574cuda3std3__45__cpo5beginE
	.align		8
        /*0020*/ 	.dword	_ZN40_INTERNAL_8dc0ca13_4_k_cu_274b0c40_208574cuda3std3__45__cpo3endE
	.align		8
        /*0028*/ 	.dword	_ZN40_INTERNAL_8dc0ca13_4_k_cu_274b0c40_208574cuda3std3__45__cpo6cbeginE
	.align		8
        /*0030*/ 	.dword	_ZN40_INTERNAL_8dc0ca13_4_k_cu_274b0c40_208574cuda3std3__45__cpo4cendE
	.align		8
        /*0038*/ 	.dword	_ZN40_INTERNAL_8dc0ca13_4_k_cu_274b0c40_208574cuda3std3__442_GLOBAL__N__8dc0ca13_4_k_cu_274b0c40_208576ignoreE
	.align		8
        /*0040*/ 	.dword	_ZN40_INTERNAL_8dc0ca13_4_k_cu_274b0c40_208574cuda3std3__419piecewise_constructE
	.align		8
        /*0048*/ 	.dword	_ZN40_INTERNAL_8dc0ca13_4_k_cu_274b0c40_208574cuda3std3__48in_placeE
	.align		8
        /*0050*/ 	.dword	_ZN40_INTERNAL_8dc0ca13_4_k_cu_274b0c40_208574cuda3std6ranges3__45__cpo4swapE
	.align		8
        /*0058*/ 	.dword	_ZN40_INTERNAL_8dc0ca13_4_k_cu_274b0c40_208574cuda3std6ranges3__45__cpo9iter_moveE
	.align		8
        /*0060*/ 	.dword	_ZN40_INTERNAL_8dc0ca13_4_k_cu_274b0c40_208574cute7productE
	.align		8
        /*0068*/ 	.dword	_ZN40_INTERNAL_8dc0ca13_4_k_cu_274b0c40_208574cute1_E
	.align		8
        /*0070*/ 	.dword	$str$25
	.align		8
        /*0078*/ 	.dword	$str$26
	.align		8
        /*0080*/ 	.dword	$str$27
	.align		8
        /*0088*/ 	.dword	$str$28


//--------------------- .text._ZN7cutlass13device_kernelINS_4gemm6kernel13GemmUniversalIN4cute5tupleIJiiiiEEENS1_10collective13CollectiveMmaINS1_46MainloopSm100TmaUmmaWarpSpecializedBlockScaledILi5ELi2ELi2ENS5_IJNS4_1CILi1EEENSA_ILi4EEESB_EEEEENS5_IJNSA_ILi128EEESF_SF_EEENS5_IJNS_12float_e5m2_tENS_13float_ue8m0_tEEEENS5_IJNS5_IJlSB_lEEENS4_6LayoutINS5_IJNS5_IJNS5_IJNSA_ILi32EEESC_EEEiEEESO_NS5_IJSB_iEEEEEENS5_IJNS5_IJNS5_IJNSA_ILi16EEESC_EEEiEEENS5_IJNS5_IJNSA_ILi0EEESB_EEENSA_ILi512EEEEEENS5_IJSU_iEEEEEEEEEEESJ_S11_NS4_8TiledMMAINS4_8MMA_AtomIJNS4_21SM100_MMA_MXF8F6F4_SSISH_SH_fSI_Li128ELi128ELNS4_4UMMA5MajorE0ELS16_0ELNS15_7ScaleInE0ELS17_0EEEEEENSL_INS5_IJSB_SB_SB_EEENS5_IJSU_SU_SU_EEEEENS5_IJNS4_10UnderscoreES1D_S1D_EEEEENS5_IJNS4_23SM90_TMA_LOAD_MULTICASTES1G_EEENS5_IJNS4_14ComposedLayoutINS4_7SwizzleILi3ELi4ELi3EEENS4_18smem_ptr_flag_bitsILi8EEENSL_INS5_IJNSA_ILi8EEESF_EEENS5_IJSF_SB_EEEEEEENSL_INS5_IJNS5_IJNS5_IJSN_SB_EEENS5_IJSM_SB_EEEEEESB_NS5_IJSC_SB_EEEEEENS5_IJNS5_IJNS5_IJSS_SW_EEESV_EEESU_NS5_IJSB_SW_EEEEEEEEEEEvNS4_8identityENS5_IJNS4_13SM90_TMA_LOADES24_EEES22_vS23_EENS_8epilogue10collective18CollectiveEpilogueINS27_23Sm100TmaWarpSpecializedILi4ELi2ELi32ELb1ELb0EEEJSG_NS5_IJNSL_ISF_SB_EENSL_ISM_SB_EEEEENS_10bfloat16_tESK_S2F_SK_NS27_6fusion15FusionCallbacksIS2B_NS2G_17LinearCombinationIS2F_fS2F_fLNS_15FloatRoundStyleE2EEESG_S2E_JEEENS4_5SM1004TMEM4LOAD26SM100_TMEM_LOAD_32dp32b32xES24_NS1I_INS1J_ILi2ELi4ELi3EEENS1L_ILi16EEENSL_INS5_IJS1N_SM_EEES1T_EEEENS4_39AutoVectorizingCopyWithAssumedAlignmentILi128EEENS4_14SM90_TMA_STOREES2U_S2W_S2W_EEEvvEEEEvNT_6ParamsE --------------------------
	.section	.text._ZN7cutlass13device_kernelINS_4gemm6kernel13GemmUniversalIN4cute5tupleIJiiiiEEENS1_10collective13CollectiveMmaINS1_46MainloopSm100TmaUmmaWarpSpecializedBlockScaledILi5ELi2ELi2ENS5_IJNS4_1CILi1EEENSA_ILi4EEESB_EEEEENS5_IJNSA_ILi128EEESF_SF_EEENS5_IJNS_12float_e5m2_tENS_13float_ue8m0_tEEEENS5_IJNS5_IJlSB_lEEENS4_6LayoutINS5_IJNS5_IJNS5_IJNSA_ILi32EEESC_EEEiEEESO_NS5_IJSB_iEEEEEENS5_IJNS5_IJNS5_IJNSA_ILi16EEESC_EEEiEEENS5_IJNS5_IJNSA_ILi0EEESB_EEENSA_ILi512EEEEEENS5_IJSU_iEEEEEEEEEEESJ_S11_NS4_8TiledMMAINS4_8MMA_AtomIJNS4_21SM100_MMA_MXF8F6F4_SSISH_SH_fSI_Li128ELi128ELNS4_4UMMA5MajorE0ELS16_0ELNS15_7ScaleInE0ELS17_0EEEEEENSL_INS5_IJSB_SB_SB_EEENS5_IJSU_SU_SU_EEEEENS5_IJNS4_10UnderscoreES1D_S1D_EEEEENS5_IJNS4_23SM90_TMA_LOAD_MULTICASTES1G_EEENS5_IJNS4_14ComposedLayoutINS4_7SwizzleILi3ELi4ELi3EEENS4_18smem_ptr_flag_bitsILi8EEENSL_INS5_IJNSA_ILi8EEESF_EEENS5_IJSF_SB_EEEEEEENSL_INS5_IJNS5_IJNS5_IJSN_SB_EEENS5_IJSM_SB_EEEEEESB_NS5_IJSC_SB_EEEEEENS5_IJNS5_IJNS5_IJSS_SW_EEESV_EEESU_NS5_IJSB_SW_EEEEEEEEEEEvNS4_8identityENS5_IJNS4_13SM90_TMA_LOADES24_EEES22_vS23_EENS_8epilogue10collective18CollectiveEpilogueINS27_23Sm100TmaWarpSpecializedILi4ELi2ELi32ELb1ELb0EEEJSG_NS5_IJNSL_ISF_SB_EENSL_ISM_SB_EEEEENS_10bfloat16_tESK_S2F_SK_NS27_6fusion15FusionCallbacksIS2B_NS2G_17LinearCombinationIS2F_fS2F_fLNS_15FloatRoundStyleE2EEESG_S2E_JEEENS4_5SM1004TMEM4LOAD26SM100_TMEM_LOAD_32dp32b32xES24_NS1I_INS1J_ILi2ELi4ELi3EEENS1L_ILi16EEENSL_INS5_IJS1N_SM_EEES1T_EEEENS4_39AutoVectorizingCopyWithAssumedAlignmentILi128EEENS4_14SM90_TMA_STOREES2U_S2W_S2W_EEEvvEEEEvNT_6ParamsE,"ax",@progbits
	.align	128
.text._ZN7cutlass13device_kernelINS_4gemm6kernel13GemmUniversalIN4cute5tupleIJiiiiEEENS1_10collective13CollectiveMmaINS1_46MainloopSm100TmaUmmaWarpSpecializedBlockScaledILi5ELi2ELi2ENS5_IJNS4_1CILi1EEENSA_ILi4EEESB_EEEEENS5_IJNSA_ILi128EEESF_SF_EEENS5_IJNS_12float_e5m2_tENS_13float_ue8m0_tEEEENS5_IJNS5_IJlSB_lEEENS4_6LayoutINS5_IJNS5_IJNS5_IJNSA_ILi32EEESC_EEEiEEESO_NS5_IJSB_iEEEEEENS5_IJNS5_IJNS5_IJNSA_ILi16EEESC_EEEiEEENS5_IJNS5_IJNSA_ILi0EEESB_EEENSA_ILi512EEEEEENS5_IJSU_iEEEEEEEEEEESJ_S11_NS4_8TiledMMAINS4_8MMA_AtomIJNS4_21SM100_MMA_MXF8F6F4_SSISH_SH_fSI_Li128ELi128ELNS4_4UMMA5MajorE0ELS16_0ELNS15_7ScaleInE0ELS17_0EEEEEENSL_INS5_IJSB_SB_SB_EEENS5_IJSU_SU_SU_EEEEENS5_IJNS4_10UnderscoreES1D_S1D_EEEEENS5_IJNS4_23SM90_TMA_LOAD_MULTICASTES1G_EEENS5_IJNS4_14ComposedLayoutINS4_7SwizzleILi3ELi4ELi3EEENS4_18smem_ptr_flag_bitsILi8EEENSL_INS5_IJNSA_ILi8EEESF_EEENS5_IJSF_SB_EEEEEEENSL_INS5_IJNS5_IJNS5_IJSN_SB_EEENS5_IJSM_SB_EEEEEESB_NS5_IJSC_SB_EEEEEENS5_IJNS5_IJNS5_IJSS_SW_EEESV_EEESU_NS5_IJSB_SW_EEEEEEEEEEEvNS4_8identityENS5_IJNS4_13SM90_TMA_LOADES24_EEES22_vS23_EENS_8epilogue10collective18CollectiveEpilogueINS27_23Sm100TmaWarpSpecializedILi4ELi2ELi32ELb1ELb0EEEJSG_NS5_IJNSL_ISF_SB_EENSL_ISM_SB_EEEEENS_10bfloat16_tESK_S2F_SK_NS27_6fusion15FusionCallbacksIS2B_NS2G_17LinearCombinationIS2F_fS2F_fLNS_15FloatRoundStyleE2EEESG_S2E_JEEENS4_5SM1004TMEM4LOAD26SM100_TMEM_LOAD_32dp32b32xES24_NS1I_INS1J_ILi2ELi4ELi3EEENS1L_ILi16EEENSL_INS5_IJS1N_SM_EEES1T_EEEENS4_39AutoVectorizingCopyWithAssumedAlignmentILi128EEENS4_14SM90_TMA_STOREES2U_S2W_S2W_EEEvvEEEEvNT_6ParamsE:
        .type           _ZN7cutlass13device_kernelINS_4gemm6kernel13GemmUniversalIN4cute5tupleIJiiiiEEENS1_10collective13CollectiveMmaINS1_46MainloopSm100TmaUmmaWarpSpecializedBlockScaledILi5ELi2ELi2ENS5_IJNS4_1CILi1EEENSA_ILi4EEESB_EEEEENS5_IJNSA_ILi128EEESF_SF_EEENS5_IJNS_12float_e5m2_tENS_13float_ue8m0_tEEEENS5_IJNS5_IJlSB_lEEENS4_6LayoutINS5_IJNS5_IJNS5_IJNSA_ILi32EEESC_EEEiEEESO_NS5_IJSB_iEEEEEENS5_IJNS5_IJNS5_IJNSA_ILi16EEESC_EEEiEEENS5_IJNS5_IJNSA_ILi0EEESB_EEENSA_ILi512EEEEEENS5_IJSU_iEEEEEEEEEEESJ_S11_NS4_8TiledMMAINS4_8MMA_AtomIJNS4_21SM100_MMA_MXF8F6F4_SSISH_SH_fSI_Li128ELi128ELNS4_4UMMA5MajorE0ELS16_0ELNS15_7ScaleInE0ELS17_0EEEEEENSL_INS5_IJSB_SB_SB_EEENS5_IJSU_SU_SU_EEEEENS5_IJNS4_10UnderscoreES1D_S1D_EEEEENS5_IJNS4_23SM90_TMA_LOAD_MULTICASTES1G_EEENS5_IJNS4_14ComposedLayoutINS4_7SwizzleILi3ELi4ELi3EEENS4_18smem_ptr_flag_bitsILi8EEENSL_INS5_IJNSA_ILi8EEESF_EEENS5_IJSF_SB_EEEEEEENSL_INS5_IJNS5_IJNS5_IJSN_SB_EEENS5_IJSM_SB_EEEEEESB_NS5_IJSC_SB_EEEEEENS5_IJNS5_IJNS5_IJSS_SW_EEESV_EEESU_NS5_IJSB_SW_EEEEEEEEEEEvNS4_8identityENS5_IJNS4_13SM90_TMA_LOADES24_EEES22_vS23_EENS_8epilogue10collective18CollectiveEpilogueINS27_23Sm100TmaWarpSpecializedILi4ELi2ELi32ELb1ELb0EEEJSG_NS5_IJNSL_ISF_SB_EENSL_ISM_SB_EEEEENS_10bfloat16_tESK_S2F_SK_NS27_6fusion15FusionCallbacksIS2B_NS2G_17LinearCombinationIS2F_fS2F_fLNS_15FloatRoundStyleE2EEESG_S2E_JEEENS4_5SM1004TMEM4LOAD26SM100_TMEM_LOAD_32dp32b32xES24_NS1I_INS1J_ILi2ELi4ELi3EEENS1L_ILi16EEENSL_INS5_IJS1N_SM_EEES1T_EEEENS4_39AutoVectorizingCopyWithAssumedAlignmentILi128EEENS4_14SM90_TMA_STOREES2U_S2W_S2W_EEEvvEEEEvNT_6ParamsE,@function
        .size           _ZN7cutlass13device_kernelINS_4gemm6kernel13GemmUniversalIN4cute5tupleIJiiiiEEENS1_10collective13CollectiveMmaINS1_46MainloopSm100TmaUmmaWarpSpecializedBlockScaledILi5ELi2ELi2ENS5_IJNS4_1CILi1EEENSA_ILi4EEESB_EEEEENS5_IJNSA_ILi128EEESF_SF_EEENS5_IJNS_12float_e5m2_tENS_13float_ue8m0_tEEEENS5_IJNS5_IJlSB_lEEENS4_6LayoutINS5_IJNS5_IJNS5_IJNSA_ILi32EEESC_EEEiEEESO_NS5_IJSB_iEEEEEENS5_IJNS5_IJNS5_IJNSA_ILi16EEESC_EEEiEEENS5_IJNS5_IJNSA_ILi0EEESB_EEENSA_ILi512EEEEEENS5_IJSU_iEEEEEEEEEEESJ_S11_NS4_8TiledMMAINS4_8MMA_AtomIJNS4_21SM100_MMA_MXF8F6F4_SSISH_SH_fSI_Li128ELi128ELNS4_4UMMA5MajorE0ELS16_0ELNS15_7ScaleInE0ELS17_0EEEEEENSL_INS5_IJSB_SB_SB_EEENS5_IJSU_SU_SU_EEEEENS5_IJNS4_10UnderscoreES1D_S1D_EEEEENS5_IJNS4_23SM90_TMA_LOAD_MULTICASTES1G_EEENS5_IJNS4_14ComposedLayoutINS4_7SwizzleILi3ELi4ELi3EEENS4_18smem_ptr_flag_bitsILi8EEENSL_INS5_IJNSA_ILi8EEESF_EEENS5_IJSF_SB_EEEEEEENSL_INS5_IJNS5_IJNS5_IJSN_SB_EEENS5_IJSM_SB_EEEEEESB_NS5_IJSC_SB_EEEEEENS5_IJNS5_IJNS5_IJSS_SW_EEESV_EEESU_NS5_IJSB_SW_EEEEEEEEEEEvNS4_8identityENS5_IJNS4_13SM90_TMA_LOADES24_EEES22_vS23_EENS_8epilogue10collective18CollectiveEpilogueINS27_23Sm100TmaWarpSpecializedILi4ELi2ELi32ELb1ELb0EEEJSG_NS5_IJNSL_ISF_SB_EENSL_ISM_SB_EEEEENS_10bfloat16_tESK_S2F_SK_NS27_6fusion15FusionCallbacksIS2B_NS2G_17LinearCombinationIS2F_fS2F_fLNS_15FloatRoundStyleE2EEESG_S2E_JEEENS4_5SM1004TMEM4LOAD26SM100_TMEM_LOAD_32dp32b32xES24_NS1I_INS1J_ILi2ELi4ELi3EEENS1L_ILi16EEENSL_INS5_IJS1N_SM_EEES1T_EEEENS4_39AutoVectorizingCopyWithAssumedAlignmentILi128EEENS4_14SM90_TMA_STOREES2U_S2W_S2W_EEEvvEEEEvNT_6ParamsE,(.L_x_184 - _ZN7cutlass13device_kernelINS_4gemm6kernel13GemmUniversalIN4cute5tupleIJiiiiEEENS1_10collective13CollectiveMmaINS1_46MainloopSm100TmaUmmaWarpSpecializedBlockScaledILi5ELi2ELi2ENS5_IJNS4_1CILi1EEENSA_ILi4EEESB_EEEEENS5_IJNSA_ILi128EEESF_SF_EEENS5_IJNS_12float_e5m2_tENS_13float_ue8m0_tEEEENS5_IJNS5_IJlSB_lEEENS4_6LayoutINS5_IJNS5_IJNS5_IJNSA_ILi32EEESC_EEEiEEESO_NS5_IJSB_iEEEEEENS5_IJNS5_IJNS5_IJNSA_ILi16EEESC_EEEiEEENS5_IJNS5_IJNSA_ILi0EEESB_EEENSA_ILi512EEEEEENS5_IJSU_iEEEEEEEEEEESJ_S11_NS4_8TiledMMAINS4_8MMA_AtomIJNS4_21SM100_MMA_MXF8F6F4_SSISH_SH_fSI_Li128ELi128ELNS4_4UMMA5MajorE0ELS16_0ELNS15_7ScaleInE0ELS17_0EEEEEENSL_INS5_IJSB_SB_SB_EEENS5_IJSU_SU_SU_EEEEENS5_IJNS4_10UnderscoreES1D_S1D_EEEEENS5_IJNS4_23SM90_TMA_LOAD_MULTICASTES1G_EEENS5_IJNS4_14ComposedLayoutINS4_7SwizzleILi3ELi4ELi3EEENS4_18smem_ptr_flag_bitsILi8EEENSL_INS5_IJNSA_ILi8EEESF_EEENS5_IJSF_SB_EEEEEEENSL_INS5_IJNS5_IJNS5_IJSN_SB_EEENS5_IJSM_SB_EEEEEESB_NS5_IJSC_SB_EEEEEENS5_IJNS5_IJNS5_IJSS_SW_EEESV_EEESU_NS5_IJSB_SW_EEEEEEEEEEEvNS4_8identityENS5_IJNS4_13SM90_TMA_LOADES24_EEES22_vS23_EENS_8epilogue10collective18CollectiveEpilogueINS27_23Sm100TmaWarpSpecializedILi4ELi2ELi32ELb1ELb0EEEJSG_NS5_IJNSL_ISF_SB_EENSL_ISM_SB_EEEEENS_10bfloat16_tESK_S2F_SK_NS27_6fusion15FusionCallbacksIS2B_NS2G_17LinearCombinationIS2F_fS2F_fLNS_15FloatRoundStyleE2EEESG_S2E_JEEENS4_5SM1004TMEM4LOAD26SM100_TMEM_LOAD_32dp32b32xES24_NS1I_INS1J_ILi2ELi4ELi3EEENS1L_ILi16EEENSL_INS5_IJS1N_SM_EEES1T_EEEENS4_39AutoVectorizingCopyWithAssumedAlignmentILi128EEENS4_14SM90_TMA_STOREES2U_S2W_S2W_EEEvvEEEEvNT_6ParamsE)
        .other          _ZN7cutlass13device_kernelINS_4gemm6kernel13GemmUniversalIN4cute5tupleIJiiiiEEENS1_10collective13CollectiveMmaINS1_46MainloopSm100TmaUmmaWarpSpecializedBlockScaledILi5ELi2ELi2ENS5_IJNS4_1CILi1EEENSA_ILi4EEESB_EEEEENS5_IJNSA_ILi128EEESF_SF_EEENS5_IJNS_12float_e5m2_tENS_13float_ue8m0_tEEEENS5_IJNS5_IJlSB_lEEENS4_6LayoutINS5_IJNS5_IJNS5_IJNSA_ILi32EEESC_EEEiEEESO_NS5_IJSB_iEEEEEENS5_IJNS5_IJNS5_IJNSA_ILi16EEESC_EEEiEEENS5_IJNS5_IJNSA_ILi0EEESB_EEENSA_ILi512EEEEEENS5_IJSU_iEEEEEEEEEEESJ_S11_NS4_8TiledMMAINS4_8MMA_AtomIJNS4_21SM100_MMA_MXF8F6F4_SSISH_SH_fSI_Li128ELi128ELNS4_4UMMA5MajorE0ELS16_0ELNS15_7ScaleInE0ELS17_0EEEEEENSL_INS5_IJSB_SB_SB_EEENS5_IJSU_SU_SU_EEEEENS5_IJNS4_10UnderscoreES1D_S1D_EEEEENS5_IJNS4_23SM90_TMA_LOAD_MULTICASTES1G_EEENS5_IJNS4_14ComposedLayoutINS4_7SwizzleILi3ELi4ELi3EEENS4_18smem_ptr_flag_bitsILi8EEENSL_INS5_IJNSA_ILi8EEESF_EEENS5_IJSF_SB_EEEEEEENSL_INS5_IJNS5_IJNS5_IJSN_SB_EEENS5_IJSM_SB_EEEEEESB_NS5_IJSC_SB_EEEEEENS5_IJNS5_IJNS5_IJSS_SW_EEESV_EEESU_NS5_IJSB_SW_EEEEEEEEEEEvNS4_8identityENS5_IJNS4_13SM90_TMA_LOADES24_EEES22_vS23_EENS_8epilogue10collective18CollectiveEpilogueINS27_23Sm100TmaWarpSpecializedILi4ELi2ELi32ELb1ELb0EEEJSG_NS5_IJNSL_ISF_SB_EENSL_ISM_SB_EEEEENS_10bfloat16_tESK_S2F_SK_NS27_6fusion15FusionCallbacksIS2B_NS2G_17LinearCombinationIS2F_fS2F_fLNS_15FloatRoundStyleE2EEESG_S2E_JEEENS4_5SM1004TMEM4LOAD26SM100_TMEM_LOAD_32dp32b32xES24_NS1I_INS1J_ILi2ELi4ELi3EEENS1L_ILi16EEENSL_INS5_IJS1N_SM_EEES1T_EEEENS4_39AutoVectorizingCopyWithAssumedAlignmentILi128EEENS4_14SM90_TMA_STOREES2U_S2W_S2W_EEEvvEEEEvNT_6ParamsE,@"STO_CUDA_ENTRY STV_DEFAULT"
_ZN7cutlass13device_kernelINS_4gemm6kernel13GemmUniversalIN4cute5tupleIJiiiiEEENS1_10collective13CollectiveMmaINS1_46MainloopSm100TmaUmmaWarpSpecializedBlockScaledILi5ELi2ELi2ENS5_IJNS4_1CILi1EEENSA_ILi4EEESB_EEEEENS5_IJNSA_ILi128EEESF_SF_EEENS5_IJNS_12float_e5m2_tENS_13float_ue8m0_tEEEENS5_IJNS5_IJlSB_lEEENS4_6LayoutINS5_IJNS5_IJNS5_IJNSA_ILi32EEESC_EEEiEEESO_NS5_IJSB_iEEEEEENS5_IJNS5_IJNS5_IJNSA_ILi16EEESC_EEEiEEENS5_IJNS5_IJNSA_ILi0EEESB_EEENSA_ILi512EEEEEENS5_IJSU_iEEEEEEEEEEESJ_S11_NS4_8TiledMMAINS4_8MMA_AtomIJNS4_21SM100_MMA_MXF8F6F4_SSISH_SH_fSI_Li128ELi128ELNS4_4UMMA5MajorE0ELS16_0ELNS15_7ScaleInE0ELS17_0EEEEEENSL_INS5_IJSB_SB_SB_EEENS5_IJSU_SU_SU_EEEEENS5_IJNS4_10UnderscoreES1D_S1D_EEEEENS5_IJNS4_23SM90_TMA_LOAD_MULTICASTES1G_EEENS5_IJNS4_14ComposedLayoutINS4_7SwizzleILi3ELi4ELi3EEENS4_18smem_ptr_flag_bitsILi8EEENSL_INS5_IJNSA_ILi8EEESF_EEENS5_IJSF_SB_EEEEEEENSL_INS5_IJNS5_IJNS5_IJSN_SB_EEENS5_IJSM_SB_EEEEEESB_NS5_IJSC_SB_EEEEEENS5_IJNS5_IJNS5_IJSS_SW_EEESV_EEESU_NS5_IJSB_SW_EEEEEEEEEEEvNS4_8identityENS5_IJNS4_13SM90_TMA_LOADES24_EEES22_vS23_EENS_8epilogue10collective18CollectiveEpilogueINS27_23Sm100TmaWarpSpecializedILi4ELi2ELi32ELb1ELb0EEEJSG_NS5_IJNSL_ISF_SB_EENSL_ISM_SB_EEEEENS_10bfloat16_tESK_S2F_SK_NS27_6fusion15FusionCallbacksIS2B_NS2G_17LinearCombinationIS2F_fS2F_fLNS_15FloatRoundStyleE2EEESG_S2E_JEEENS4_5SM1004TMEM4LOAD26SM100_TMEM_LOAD_32dp32b32xES24_NS1I_INS1J_ILi2ELi4ELi3EEENS1L_ILi16EEENSL_INS5_IJS1N_SM_EEES1T_EEEENS4_39AutoVectorizingCopyWithAssumedAlignmentILi128EEENS4_14SM90_TMA_STOREES2U_S2W_S2W_EEEvvEEEEvNT_6ParamsE:
[----:B------:R-:W1:Y:S01]  /*0000*/  LDC R1, c[0x0][0x37c] ;  /* 0x0000df00ff017b82 */ /* 0x000e620000000800 */
[----:B------:R-:W2:Y:S01]  /*0010*/  S2R R101, SR_TID.X ;  /* 0x0000000000657919 */ /* 0x000ea20000002100 */
[----:B------:R-:W3:Y:S01]  /*0020*/  LDCU.64 UR4, c[0x0][0xc90] ;  /* 0x00019200ff0477ac */ /* 0x000ee20008000a00 */
[----:B------:R-:W-:Y:S02]  /*0030*/  PRMT R88, RZ, 0x7610, R88 ;  /* 0x00007610ff587816 */ /* 0x000fe40000000058 */
[----:B------:R-:W-:Y:S01]  /*0040*/  ELECT P5, URZ, PT ;  /* 0x0000000000ff782f */ /* 0x000fe200038a0000 */
[----:B------:R-:W4:Y:S01]  /*0050*/  LDCU.64 UR46, c[0x0][0x358] ;  /* 0x00006b00ff2e77ac */ /* 0x000f220008000a00 */
[----:B---3--:R-:W-:-:S04]  /*0060*/  UISETP.NE.U32.AND UP0, UPT, UR4, URZ, UPT ;  /* 0x000000ff0400728c */ /* 0x008fc8000bf05070 */
[----:B------:R-:W-:Y:S01]  /*0070*/  UISETP.NE.AND.EX UP0, UPT, UR5, URZ, UPT, UP0 ;  /* 0x000000ff0500728c */ /* 0x000fe2000bf05300 */
[----:B--2---:R-:W-:-:S05]  /*0080*/  SHF.R.U32.HI R92, RZ, 0x5, R101 ;  /* 0x00000005ff5c7819 */ /* 0x004fca0000011665 */
[----:B------:R-:W2:Y:S02]  /*0090*/  SHFL.IDX PT, R0, R92, RZ, 0x1f ;  /* 0x00001fff5c007589 */ /* 0x000ea400000e0000 */
[----:B--2---:R-:W-:Y:S01]  /*00a0*/  R2UR UR10, R0 ;  /* 0x00000000000a72ca */ /* 0x004fe200000e0000 */
[----:B-1--4-:R-:W-:-:S14]  /*00b0*/  BRA.U UP0, `(.L_x_0) ;  /* 0x00000001002c7547 */ /* 0x012fdc000b800000 */
[----:B------:R-:W1:Y:S02]  /*00c0*/  LDCU.64 UR6, c[0x0][0xc88] ;  /* 0x00019100ff0677ac */ /* 0x000e640008000a00 */
[----:B-1----:R-:W-:-:S04]  /*00d0*/  UISETP.NE.U32.AND UP0, UPT, UR6, URZ, UPT ;  /* 0x000000ff0600728c */ /* 0x002fc8000bf05070 */
[----:B------:R-:W-:-:S09]  /*00e0*/  UISETP.NE.AND.EX UP0, UPT, UR7, URZ, UPT, UP0 ;  /* 0x000000ff0700728c */ /* 0x000fd2000bf05300 */
[----:B------:R-:W-:Y:S05]  /*00f0*/  BRA.U !UP0, `(.L_x_1) ;  /* 0x0000000108107547 */ /* 0x000fea000b800000 */
[----:B------:R-:W1:Y:S02]  /*0100*/  LDC.64 R2, c[0x0][0xc88] ;  /* 0x00032200ff027b82 */ /* 0x000e640000000a00 */
[----:B-1----:R1:W5:Y:S01]  /*0110*/  LDG.E R49, desc[UR46][R2.64] ;  /* 0x0000002e02317981 */ /* 0x002362000c1e1900 */
[----:B------:R-:W-:Y:S01]  /*0120*/  HFMA2 R88, -RZ, RZ, 0, 5.9604644775390625e-08 ;  /* 0x00000001ff587431 */ /* 0x000fe200000001ff */
[----:B------:R-:W-:Y:S05]  /*0130*/  BRA `(.L_x_0) ;  /* 0x00000000000c7947 */ /* 0x000fea0003800000 */
.L_x_1:
[----:B------:R-:W1:Y:S01]  /*0140*/  LDCU UR6, c[0x0][0xc80] ;  /* 0x00019000ff0677ac */ /* 0x000e620008000800 */
[----:B------:R-:W-:Y:S01]  /*0150*/  HFMA2 R88, -RZ, RZ, 0, 5.9604644775390625e-08 ;  /* 0x00000001ff587431 */ /* 0x000fe200000001ff */
[----:B-1----:R-:W-:-:S07]  /*0160*/  MOV R49, UR6 ;  /* 0x0000000600317c02 */ /* 0x002fce0008000f00 */
.L_x_0:
[----:B------:R-:W2:Y:S02]  /*0170*/  LDCU.64 UR6, c[0x0][0xcb0] ;  /* 0x00019600ff0677ac */ /* 0x000ea40008000a00 */
[----:B--2---:R-:W-:-:S04]  /*0180*/  UISETP.NE.U32.AND UP0, UPT, UR6, URZ, UPT ;  /* 0x000000ff0600728c */ /* 0x004fc8000bf05070 */
[----:B------:R-:W-:-:S09]  /*0190*/  UISETP.NE.AND.EX UP0, UPT, UR7, URZ, UPT, UP0 ;  /* 0x000000ff0700728c */ /* 0x000fd2000bf05300 */
[----:B------:R-:W-:Y:S05]  /*01a0*/  BRA.U UP0, `(.L_x_2) ;  /* 0x0000000100247547 */ /* 0x000fea000b800000 */
[----:B------:R-:W2:Y:S02]  /*01b0*/  LDCU.64 UR6, c[0x0][0xca8] ;  /* 0x00019500ff0677ac */ /* 0x000ea40008000a00 */
[----:B--2---:R-:W-:-:S04]  /*01c0*/  UISETP.NE.U32.AND UP0, UPT, UR6, URZ, UPT ;  /* 0x000000ff0600728c */ /* 0x004fc8000bf05070 */
[----:B------:R-:W-:-:S09]  /*01d0*/  UISETP.NE.AND.EX UP0, UPT, UR7, URZ, UPT, UP0 ;  /* 0x000000ff0700728c */ /* 0x000fd2000bf05300 */
[----:B------:R-:W-:Y:S05]  /*01e0*/  BRA.U !UP0, `(.L_x_3) ;  /* 0x00000001080c7547 */ /* 0x000fea000b800000 */
[----:B-1----:R-:W1:Y:S02]  /*01f0*/  LDC.64 R2, c[0x0][0xca8] ;  /* 0x00032a00ff027b82 */ /* 0x002e640000000a00 */
[----:B-1----:R2:W5:Y:S01]  /*0200*/  LDG.E R47, desc[UR46][R2.64] ;  /* 0x0000002e022f7981 */ /* 0x002562000c1e1900 */
[----:B------:R-:W-:Y:S05]  /*0210*/  BRA `(.L_x_2) ;  /* 0x0000000000087947 */ /* 0x000fea0003800000 */
.L_x_3:
[----:B------:R-:W2:Y:S02]  /*0220*/  LDCU UR6, c[0x0][0xca0] ;  /* 0x00019400ff0677ac */ /* 0x000ea40008000800 */
[----:B--2---:R-:W-:Y:S02]  /*0230*/  MOV R47, UR6 ;  /* 0x00000006002f7c02 */ /* 0x004fe40008000f00 */
.L_x_2:
[----:B------:R-:W-:Y:S01]  /*0240*/  IMAD.U32 R0, RZ, RZ, UR10 ;  /* 0x0000000aff007e24 */ /* 0x000fe2000f8e00ff */
[----:B------:R-:W-:Y:S04]  /*0250*/  BSSY.RECONVERGENT B0, `(.L_x_4) ;  /* 0x0000012000007945 */ /* 0x000fe80003800200 */
[C---:B------:R-:W-:Y:S02]  /*0260*/  ISETP.NE.OR P1, PT, R0.reuse, 0x1, !P5 ;  /* 0x000000010000780c */ /* 0x040fe40006f25670 */
[----:B------:R-:W-:-:S11]  /*0270*/  ISETP.NE.OR P0, PT, R0, 0x3, !P5 ;  /* 0x000000030000780c */ /* 0x000fd60006f05670 */
[----:B------:R-:W-:Y:S05]  /*0280*/  @P1 BRA `(.L_x_5) ;  /* 0x0000000000381947 */ /* 0x000fea0003800000 */
[----:B------:R-:W3:Y:S02]  /*0290*/  LDCU.64 UR6, c[0x0][0x348] ;  /* 0x00006900ff0677ac */ /* 0x000ee40008000a00 */
[----:B---3--:R-:W-:Y:S02]  /*02a0*/  UIADD3 UR14, UP3, UPT, UR6, 0x80, URZ ;  /* 0x00000080060e7890 */ /* 0x008fe4000ff7e0ff */
[----:B------:R-:W-:Y:S02]  /*02b0*/  UIADD3 UR12, UP2, UPT, UR6, 0x180, URZ ;  /* 0x00000180060c7890 */ /* 0x000fe4000ff5e0ff */
[----:B------:R-:W-:Y:S02]  /*02c0*/  UIADD3 UR8, UP1, UPT, UR6, 0x280, URZ ;  /* 0x0000028006087890 */ /* 0x000fe4000ff3e0ff */
[----:B------:R-:W-:Y:S02]  /*02d0*/  UIADD3 UR6, UP0, UPT, UR6, 0x380, URZ ;  /* 0x0000038006067890 */ /* 0x000fe4000ff1e0ff */
[----:B------:R-:W-:-:S02]  /*02e0*/  UIADD3.X UR15, UPT, UPT, URZ, UR7, URZ, UP3, !UPT ;  /* 0x00000007ff0f7290 */ /* 0x000fc40009ffe4ff */
[----:B------:R-:W-:Y:S02]  /*02f0*/  UIADD3.X UR13, UPT, UPT, URZ, UR7, URZ, UP2, !UPT ;  /* 0x00000007ff0d7290 */ /* 0x000fe400097fe4ff */
[----:B------:R-:W-:Y:S02]  /*0300*/  UIADD3.X UR9, UPT, UPT, URZ, UR7, URZ, UP1, !UPT ;  /* 0x00000007ff097290 */ /* 0x000fe40008ffe4ff */
[----:B------:R-:W-:-:S03]  /*0310*/  UIADD3.X UR7, UPT, UPT, URZ, UR7, URZ, UP0, !UPT ;  /* 0x00000007ff077290 */ /* 0x000fc600087fe4ff */
[----:B------:R3:W-:Y:S02]  /*0320*/  UTMACCTL.PF [UR14] ;  /* 0x000000000e0079b9 */ /* 0x0007e40008040000 */
[----:B------:R3:W-:Y:S02]  /*0330*/  UTMACCTL.PF [UR12] ;  /* 0x000000000c0079b9 */ /* 0x0007e40008040000 */
[----:B------:R3:W-:Y:S02]  /*0340*/  UTMACCTL.PF [UR8] ;  /* 0x00000000080079b9 */ /* 0x0007e40008040000 */
[----:B------:R3:W-:Y:S02]  /*0350*/  UTMACCTL.PF [UR6] ;  /* 0x00000000060079b9 */ /* 0x0007e40008040000 */
[----:B---3--:R-:W-:Y:S01]  /*0360*/  NOP ;  /* 0x0000000000007918 */ /* 0x008fe20000000000 */
.L_x_5:
[----:B------:R-:W-:Y:S05]  /*0370*/  BSYNC.RECONVERGENT B0 ;  /* 0x0000000000007941 */ /* 0x000fea0003800200 */
.L_x_4:
[----:B------:R-:W-:Y:S04]  /*0380*/  BSSY.RECONVERGENT B0, `(.L_x_6) ;  /* 0x000000a000007945 */ /* 0x000fe80003800200 */
[----:B------:R-:W-:Y:S05]  /*0390*/  @P0 BRA `(.L_x_7) ;  /* 0x0000000000200947 */ /* 0x000fea0003800000 */
[----:B------:R-:W3:Y:S02]  /*03a0*/  LDCU.64 UR6, c[0x0][0x348] ;  /* 0x00006900ff0677ac */ /* 0x000ee40008000a00 */
[----:B---3--:R-:W-:Y:S02]  /*03b0*/  UIADD3 UR8, UP1, UPT, UR6, 0x980, URZ ;  /* 0x0000098006087890 */ /* 0x008fe4000ff3e0ff */
[----:B------:R-:W-:Y:S02]  /*03c0*/  UIADD3 UR6, UP0, UPT, UR6, 0xa80, URZ ;  /* 0x00000a8006067890 */ /* 0x000fe4000ff1e0ff */
[----:B------:R-:W-:Y:S02]  /*03d0*/  UIADD3.X UR9, UPT, UPT, URZ, UR7, URZ, UP1, !UPT ;  /* 0x00000007ff097290 */ /* 0x000fe40008ffe4ff */
[----:B------:R-:W-:-:S07]  /*03e0*/  UIADD3.X UR7, UPT, UPT, URZ, UR7, URZ, UP0, !UPT ;  /* 0x00000007ff077290 */ /* 0x000fce00087fe4ff */
[----:B------:R3:W-:Y:S02]  /*03f0*/  UTMACCTL.PF [UR8] ;  /* 0x00000000080079b9 */ /* 0x0007e40008040000 */
[----:B------:R3:W-:Y:S02]  /*0400*/  UTMACCTL.PF [UR6] ;  /* 0x00000000060079b9 */ /* 0x0007e40008040000 */
[----:B---3--:R-:W-:Y:S01]  /*0410*/  NOP ;  /* 0x0000000000007918 */ /* 0x008fe20000000000 */
.L_x_7:
[----:B------:R-:W-:Y:S05]  /*0420*/  BSYNC.RECONVERGENT B0 ;  /* 0x0000000000007941 */ /* 0x000fea0003800200 */
.L_x_6:
[----:B------:R-:W3:Y:S01]  /*0430*/  LDCU.64 UR6, c[0x0][0xc88] ;  /* 0x00019100ff0677ac */ /* 0x000ee20008000a00 */
[----:B------:R-:W-:Y:S02]  /*0440*/  UISETP.EQ.U32.AND UP1, UPT, UR4, URZ, UPT ;  /* 0x000000ff0400728c */ /* 0x000fe4000bf22070 */
[----:B------:R-:W-:Y:S02]  /*0450*/  UPLOP3.LUT UP5, UPT, UPT, UPT, UPT, 0x80, 0x8 ;  /* 0x000000000008789c */ /* 0x000fe40003faf070 */
[----:B---3--:R-:W-:-:S04]  /*0460*/  UISETP.NE.U32.AND UP0, UPT, UR6, URZ, UPT ;  /* 0x000000ff0600728c */ /* 0x008fc8000bf05070 */
[----:B------:R-:W-:-:S04]  /*0470*/  UISETP.NE.AND.EX UP0, UPT, UR7, URZ, UPT, UP0 ;  /* 0x000000ff0700728c */ /* 0x000fc8000bf05300 */
[----:B------:R-:W-:-:S04]  /*0480*/  UISETP.EQ.OR.EX UP2, UPT, UR5, URZ, !UP0, UP1 ;  /* 0x000000ff0500728c */ /* 0x000fc8000c742710 */
[----:B------:R-:W-:-:S05]  /*0490*/  UP2UR UR48, UPR, URZ, 0x4 ;  /* 0x00000004ff307883 */ /* 0x000fca0008000000 */
[----:B------:R-:W-:Y:S07]  /*04a0*/  BRA.U !UP2, `(.L_x_8) ;  /* 0x000000010a207547 */ /* 0x000fee000b800000 */
[----:B------:R-:W-:Y:S01]  /*04b0*/  UISETP.NE.U32.AND UP1, UPT, UR4, URZ, UPT ;  /* 0x000000ff0400728c */ /* 0x000fe2000bf25070 */
[----:B-----5:R-:W-:Y:S01]  /*04c0*/  FSETP.NEU.AND P0, PT, R49, RZ, PT ;  /* 0x000000ff3100720b */ /* 0x020fe20003f0d000 */
[----:B------:R-:W-:Y:S02]  /*04d0*/  USEL UR4, URZ, 0xffffffff, UP0 ;  /* 0xffffffffff047887 */ /* 0x000fe40008000000 */
[----:B------:R-:W-:-:S10]  /*04e0*/  UISETP.NE.AND.EX UP1, UPT, UR5, URZ, UPT, UP1 ;  /* 0x000000ff0500728c */ /* 0x000fd4000bf25310 */
[----:B------:R-:W-:Y:S01]  /*04f0*/  VOTEU.ANY UP0, P0 ;  /* 0x0000000000ff7886 */ /* 0x000fe20000000100 */
[----:B------:R-:W-:-:S04]  /*0500*/  @!UP1 USEL UR4, URZ, 0xffffffff, UP0 ;  /* 0xffffffffff049887 */ /* 0x000fc80008000000 */
[----:B------:R-:W-:-:S04]  /*0510*/  ULOP3.LUT UR4, UR4, 0x1, URZ, 0xc0, !UPT ;  /* 0x0000000104047892 */ /* 0x000fc8000f8ec0ff */
[----:B------:R-:W-:-:S11]  /*0520*/  UISETP.NE.U32.AND UP5, UPT, UR4, 0x1, UPT ;  /* 0x000000010400788c */ /* 0x000fd6000bfa5070 */
.L_x_8:
[----:B-12---:R-:W1:Y:S01]  /*0530*/  SHFL.IDX PT, R2, R92, RZ, 0x1f ;  /* 0x00001fff5c027589 */ /* 0x006e6200000e0000 */
[----:B------:R-:W-:-:S04]  /*0540*/  UISETP.NE.AND UP0, UPT, UR10, 0x2, UPT ;  /* 0x000000020a00788c */ /* 0x000fc8000bf05270 */
[----:B------:R-:W-:Y:S01]  /*0550*/  USEL UR21, URZ, 0x1, UP0 ;  /* 0x00000001ff157887 */ /* 0x000fe20008000000 */
[----:B-1----:R-:W-:-:S13]  /*0560*/  ISETP.NE.AND P0, PT, R2, RZ, PT ;  /* 0x000000ff0200720c */ /* 0x002fda0003f05270 */
[----:B------:R-:W-:Y:S05]  /*0570*/  @P0 BRA `(.L_x_9) ;  /* 0x0000000000600947 */ /* 0x000fea0003800000 */
[----:B------:R-:W1:Y:S01]  /*0580*/  S2UR UR6, SR_CgaCtaId ;  /* 0x00000000000679c3 */ /* 0x000e620000008800 */
[----:B------:R-:W-:Y:S01]  /*0590*/  UMOV UR7, 0x400 ;  /* 0x0000040000077882 */ /* 0x000fe20000000000 */
[----:B------:R-:W-:Y:S01]  /*05a0*/  UMOV UR5, 0x1 ;  /* 0x0000000100057882 */ /* 0x000fe20000000000 */
[----:B------:R-:W-:Y:S01]  /*05b0*/  UMOV UR4, 0x4 ;  /* 0x0000000400047882 */ /* 0x000fe20000000000 */
[----:B------:R-:W-:-:S04]  /*05c0*/  UIADD3 UR8, UPT, UPT, -UR5, 0x100000, URZ ;  /* 0x0010000005087890 */ /* 0x000fc8000fffe1ff */
[----:B------:R-:W-:Y:S02]  /*05d0*/  USHF.L.U32 UR9, UR8, 0xb, URZ ;  /* 0x0000000b08097899 */ /* 0x000fe400080006ff */
[----:B------:R-:W-:Y:S02]  /*05e0*/  USHF.L.U32 UR8, UR8, 0x1, URZ ;  /* 0x0000000108087899 */ /* 0x000fe400080006ff */
[----:B------:R-:W-:-:S04]  /*05f0*/  UIADD3 UR4, UPT, UPT, -UR4, 0x100000, URZ ;  /* 0x0010000004047890 */ /* 0x000fc8000fffe1ff */
[----:B------:R-:W-:Y:S02]  /*0600*/  USHF.L.U32 UR5, UR4, 0xb, URZ ;  /* 0x0000000b04057899 */ /* 0x000fe400080006ff */
[----:B------:R-:W-:Y:S01]  /*0610*/  USHF.L.U32 UR4, UR4, 0x1, URZ ;  /* 0x0000000104047899 */ /* 0x000fe200080006ff */
[----:B------:R-:W-:Y:S01]  /*0620*/  ELECT P0, URZ, PT ;  /* 0x0000000000ff782f */ /* 0x000fe20003800000 */
[----:B-1----:R-:W-:Y:S01]  /*0630*/  ULEA UR6, UR6, UR7, 0x18 ;  /* 0x0000000706067291 */ /* 0x002fe2000f8ec0ff */
[----:B------:R-:W1:Y:S11]  /*0640*/  FENCE.VIEW.ASYNC.S ;  /* 0x00000000000073c6 */ /* 0x000e760000000000 */
[----:B-1----:R1:W2:Y:S01]  /*0650*/  SYNCS.EXCH.64 URZ, [UR6], UR8 ;  /* 0x0000000806ff75b2 */ /* 0x0022a20008000100 */
[----:B------:R1:W3:Y:S01]  /*0660*/  SYNCS.EXCH.64 URZ, [UR6+0x28], UR4 ;  /* 0x0000280406ff75b2 */ /* 0x0002e20008000100 */
[----:B------:R1:W4:Y:S01]  /*0670*/  SYNCS.EXCH.64 URZ, [UR6+0x8], UR8 ;  /* 0x0000080806ff75b2 */ /* 0x0003220008000100 */
[----:B------:R1:W1:Y:S01]  /*0680*/  SYNCS.EXCH.64 URZ, [UR6+0x30], UR4 ;  /* 0x0000300406ff75b2 */ /* 0x0002620008000100 */
[----:B------:R1:W1:Y:S01]  /*0690*/  SYNCS.EXCH.64 URZ, [UR6+0x10], UR8 ;  /* 0x0000100806ff75b2 */ /* 0x0002620008000100 */
[----:B------:R1:W1:Y:S01]  /*06a0*/  SYNCS.EXCH.64 URZ, [UR6+0x38], UR4 ;  /* 0x0000380406ff75b2 */ /* 0x0002620008000100 */
[----:B------:R1:W1:Y:S01]  /*06b0*/  SYNCS.EXCH.64 URZ, [UR6+0x18], UR8 ;  /* 0x0000180806ff75b2 */ /* 0x0002620008000100 */
[----:B------:R1:W1:Y:S01]  /*06c0*/  SYNCS.EXCH.64 URZ, [UR6+0x40], UR4 ;  /* 0x0000400406ff75b2 */ /* 0x0002620008000100 */
[----:B------:R1:W1:Y:S01]  /*06d0*/  SYNCS.EXCH.64 URZ, [UR6+0x20], UR8 ;  /* 0x0000200806ff75b2 */ /* 0x0002620008000100 */
[----:B------:R1:W1:Y:S01]  /*06e0*/  SYNCS.EXCH.64 URZ, [UR6+0x48], UR4 ;  /* 0x0000480406ff75b2 */ /* 0x0002620008000100 */
[----:B------:R-:W-:Y:S01]  /*06f0*/  NOP ;  /* 0x0000000000007918 */ /* 0x000fe20000000000 */
.L_x_9:
[----:B------:R-:W2:Y:S01]  /*0700*/  SHFL.IDX PT, R2, R92, RZ, 0x1f ;  /* 0x00001fff5c027589 */ /* 0x000ea200000e0000 */
[----:B------:R-:W-:Y:S01]  /*0710*/  NOP ;  /* 0x0000000000007918 */ /* 0x000fe20000000000 */
[----:B--2---:R-:W-:-:S13]  /*0720*/  ISETP.NE.AND P0, PT, R2, 0x1, PT ;  /* 0x000000010200780c */ /* 0x004fda0003f05270 */
[----:B------:R-:W-:Y:S05]  /*0730*/  @P0 BRA `(.L_x_10) ;  /* 0x0000000000580947 */ /* 0x000fea0003800000 */
[----:B-1----:R-:W1:Y:S01]  /*0740*/  S2UR UR6, SR_CgaCtaId ;  /* 0x00000000000679c3 */ /* 0x002e620000008800 */
        /* <DEDUP_REMOVED lines=12> */
[----:B-1----:R2:W1:Y:S01]  /*0810*/  SYNCS.EXCH.64 URZ, [UR6+0x50], UR8 ;  /* 0x0000500806ff75b2 */ /* 0x0024620008000100 */
[----:B------:R2:W1:Y:S01]  /*0820*/  SYNCS.EXCH.64 URZ, [UR6+0x70], UR4 ;  /* 0x0000700406ff75b2 */ /* 0x0004620008000100 */
[----:B------:R2:W1:Y:S01]  /*0830*/  SYNCS.EXCH.64 URZ, [UR6+0x58], UR8 ;  /* 0x0000580806ff75b2 */ /* 0x0004620008000100 */
[----:B------:R2:W1:Y:S01]  /*0840*/  SYNCS.EXCH.64 URZ, [UR6+0x78], UR4 ;  /* 0x0000780406ff75b2 */ /* 0x0004620008000100 */
[----:B------:R2:W1:Y:S01]  /*0850*/  SYNCS.EXCH.64 URZ, [UR6+0x60], UR8 ;  /* 0x0000600806ff75b2 */ /* 0x0004620008000100 */
[----:B------:R2:W1:Y:S01]  /*0860*/  SYNCS.EXCH.64 URZ, [UR6+0x80], UR4 ;  /* 0x0000800406ff75b2 */ /* 0x0004620008000100 */
[----:B------:R2:W1:Y:S01]  /*0870*/  SYNCS.EXCH.64 URZ, [UR6+0x68], UR8 ;  /* 0x0000680806ff75b2 */ /* 0x0004620008000100 */
[----:B------:R2:W1:Y:S02]  /*0880*/  SYNCS.EXCH.64 URZ, [UR6+0x88], UR4 ;  /* 0x0000880406ff75b2 */ /* 0x0004640008000100 */
[----:B--2---:R-:W-:Y:S01]  /*0890*/  NOP ;  /* 0x0000000000007918 */ /* 0x004fe20000000000 */
.L_x_10:
[----:B------:R-:W2:Y:S01]  /*08a0*/  SHFL.IDX PT, R2, R92, RZ, 0x1f ;  /* 0x00001fff5c027589 */ /* 0x000ea200000e0000 */
[----:B------:R-:W-:Y:S01]  /*08b0*/  NOP ;  /* 0x0000000000007918 */ /* 0x000fe20000000000 */
[----:B--2---:R-:W-:-:S13]  /*08c0*/  ISETP.NE.AND P0, PT, R2, 0x3, PT ;  /* 0x000000030200780c */ /* 0x004fda0003f05270 */
[----:B------:R-:W-:Y:S05]  /*08d0*/  @P0 BRA `(.L_x_11) ;  /* 0x0000000000300947 */ /* 0x000fea0003800000 */
[----:B-1----:R-:W1:Y:S01]  /*08e0*/  S2UR UR5, SR_CgaCtaId ;  /* 0x00000000000579c3 */ /* 0x002e620000008800 */
[----:B------:R-:W-:Y:S01]  /*08f0*/  UMOV UR6, 0x400 ;  /* 0x0000040000067882 */ /* 0x000fe20000000000 */
[----:B------:R-:W-:Y:S01]  /*0900*/  UMOV UR4, 0x20 ;  /* 0x0000002000047882 */ /* 0x000fe20000000000 */
[----:B------:R-:W-:Y:S01]  /*0910*/  ELECT P0, URZ, PT ;  /* 0x0000000000ff782f */ /* 0x000fe20003800000 */
[----:B-1----:R-:W-:Y:S02]  /*0920*/  ULEA UR5, UR5, UR6, 0x18 ;  /* 0x0000000605057291 */ /* 0x002fe4000f8ec0ff */
[----:B------:R-:W-:-:S04]  /*0930*/  UIADD3 UR6, UPT, UPT, -UR4, 0x100000, URZ ;  /* 0x0010000004067890 */ /* 0x000fc8000fffe1ff */
[----:B------:R-:W-:Y:S02]  /*0940*/  USHF.L.U32 UR7, UR6, 0xb, URZ ;  /* 0x0000000b06077899 */ /* 0x000fe400080006ff */
[----:B------:R-:W-:Y:S01]  /*0950*/  USHF.L.U32 UR6, UR6, 0x1, URZ ;  /* 0x0000000106067899 */ /* 0x000fe200080006ff */
[----:B------:R-:W1:Y:S11]  /*0960*/  FENCE.VIEW.ASYNC.S ;  /* 0x00000000000073c6 */ /* 0x000e760000000000 */
[----:B-1----:R2:W1:Y:S01]  /*0970*/  SYNCS.EXCH.64 URZ, [UR5+0x90], UR6 ;  /* 0x0000900605ff75b2 */ /* 0x0024620008000100 */
[----:B------:R2:W1:Y:S02]  /*0980*/  SYNCS.EXCH.64 URZ, [UR5+0x98], UR6 ;  /* 0x0000980605ff75b2 */ /* 0x0004640008000100 */
[----:B--2---:R-:W-:Y:S01]  /*0990*/  NOP ;  /* 0x0000000000007918 */ /* 0x004fe20000000000 */
.L_x_11:
[----:B------:R-:W2:Y:S01]  /*09a0*/  SHFL.IDX PT, R2, R92, RZ, 0x1f ;  /* 0x00001fff5c027589 */ /* 0x000ea200000e0000 */
[----:B------:R-:W-:Y:S01]  /*09b0*/  NOP ;  /* 0x0000000000007918 */ /* 0x000fe20000000000 */
[----:B--2---:R-:W-:-:S13]  /*09c0*/  ISETP.NE.AND P0, PT, R2, 0x4, PT ;  /* 0x000000040200780c */ /* 0x004fda0003f05270 */
[----:B------:R-:W-:Y:S05]  /*09d0*/  @P0 BRA `(.L_x_12) ;  /* 0x00000000004c0947 */ /* 0x000fea0003800000 */
[----:B-1----:R-:W1:Y:S01]  /*09e0*/  S2UR UR5, SR_CgaCtaId ;  /* 0x00000000000579c3 */ /* 0x002e620000008800 */
[----:B------:R-:W-:Y:S01]  /*09f0*/  UMOV UR7, 0x3a0 ;  /* 0x000003a000077882 */ /* 0x000fe20000000000 */
[----:B------:R-:W-:Y:S01]  /*0a00*/  UMOV UR6, 0x400 ;  /* 0x0000040000067882 */ /* 0x000fe20000000000 */
[----:B------:R-:W-:Y:S01]  /*0a10*/  USEL UR7, UR7, 0x320, UP5 ;  /* 0x0000032007077887 */ /* 0x000fe2000a800000 */
[----:B------:R-:W-:Y:S01]  /*0a20*/  UMOV UR4, 0x1 ;  /* 0x0000000100047882 */ /* 0x000fe20000000000 */
[----:B------:R-:W-:Y:S01]  /*0a30*/  ELECT P0, URZ, PT ;  /* 0x0000000000ff782f */ /* 0x000fe20003800000 */
[----:B------:R-:W-:-:S04]  /*0a40*/  UIADD3 UR8, UPT, UPT, -UR4, 0x100000, URZ ;  /* 0x0010000004087890 */ /* 0x000fc8000fffe1ff */
[----:B------:R-:W-:Y:S02]  /*0a50*/  USHF.L.U32 UR9, UR8, 0xb, URZ ;  /* 0x0000000b08097899 */ /* 0x000fe400080006ff */
[----:B------:R-:W-:Y:S02]  /*0a60*/  USHF.L.U32 UR8, UR8, 0x1, URZ ;  /* 0x0000000108087899 */ /* 0x000fe400080006ff */
[----:B-1----:R-:W-:Y:S02]  /*0a70*/  ULEA UR5, UR5, UR6, 0x18 ;  /* 0x0000000605057291 */ /* 0x002fe4000f8ec0ff */
[----:B------:R-:W-:-:S04]  /*0a80*/  UIADD3 UR6, UPT, UPT, -UR7, 0x100000, URZ ;  /* 0x0010000007067890 */ /* 0x000fc8000fffe1ff */
[----:B------:R-:W-:Y:S02]  /*0a90*/  USHF.L.U32 UR7, UR6, 0xb, URZ ;  /* 0x0000000b06077899 */ /* 0x000fe400080006ff */
[----:B------:R-:W-:Y:S01]  /*0aa0*/  USHF.L.U32 UR6, UR6, 0x1, URZ ;  /* 0x0000000106067899 */ /* 0x000fe200080006ff */
[----:B------:R-:W1:Y:S03]  /*0ab0*/  FENCE.VIEW.ASYNC.S ;  /* 0x00000000000073c6 */ /* 0x000e660000000000 */
[----:B-1----:R2:W1:Y:S08]  /*0ac0*/  SYNCS.EXCH.64 URZ, [UR5+0xa0], UR8 ;  /* 0x0000a00805ff75b2 */ /* 0x0024700008000100 */
[----:B------:R2:W1:Y:S01]  /*0ad0*/  SYNCS.EXCH.64 URZ, [UR5+0xb0], UR6 ;  /* 0x0000b00605ff75b2 */ /* 0x0004620008000100 */
[----:B------:R2:W1:Y:S01]  /*0ae0*/  SYNCS.EXCH.64 URZ, [UR5+0xa8], UR8 ;  /* 0x0000a80805ff75b2 */ /* 0x0004620008000100 */
[----:B------:R2:W1:Y:S02]  /*0af0*/  SYNCS.EXCH.64 URZ, [UR5+0xb8], UR6 ;  /* 0x0000b80605ff75b2 */ /* 0x0004640008000100 */
[----:B--2---:R-:W-:Y:S01]  /*0b00*/  NOP ;  /* 0x0000000000007918 */ /* 0x004fe20000000000 */
.L_x_12:
        /* <DEDUP_REMOVED lines=20> */
[----:B------:R2:W1:Y:S02]  /*0c50*/  SYNCS.EXCH.64 URZ, [UR6+0xd8], UR4 ;  /* 0x0000d80406ff75b2 */ /* 0x0004640008000100 */
[----:B--2---:R-:W-:Y:S01]  /*0c60*/  NOP ;  /* 0x0000000000007918 */ /* 0x004fe20000000000 */
.L_x_13:
[----:B------:R-:W2:Y:S01]  /*0c70*/  SHFL.IDX PT, R2, R92, RZ, 0x1f ;  /* 0x00001fff5c027589 */ /* 0x000ea200000e0000 */
[----:B------:R-:W1:Y:S01]  /*0c80*/  S2UR UR45, SR_CgaCtaId ;  /* 0x00000000002d79c3 */ /* 0x000e620000008800 */
[----:B------:R-:W-:Y:S01]  /*0c90*/  NOP ;  /* 0x0000000000007918 */ /* 0x000fe20000000000 */
[----:B--2---:R-:W-:-:S13]  /*0ca0*/  ISETP.NE.AND P0, PT, R2, 0x3, PT ;  /* 0x000000030200780c */ /* 0x004fda0003f05270 */
[----:B-1----:R-:W-:Y:S05]  /*0cb0*/  @P0 BRA `(.L_x_14) ;  /* 0x0000000000340947 */ /* 0x002fea0003800000 */
[----:B------:R-:W-:Y:S01]  /*0cc0*/  UMOV UR5, 0x400 ;  /* 0x0000040000057882 */ /* 0x000fe20000000000 */
[----:B------:R-:W-:Y:S01]  /*0cd0*/  UMOV UR4, 0x20 ;  /* 0x0000002000047882 */ /* 0x000fe20000000000 */
[----:B------:R-:W-:Y:S02]  /*0ce0*/  ULEA UR5, UR45, UR5, 0x18 ;  /* 0x000000052d057291 */ /* 0x000fe4000f8ec0ff */
[----:B------:R-:W-:-:S04]  /*0cf0*/  UIADD3 UR6, UPT, UPT, -UR4, 0x100000, URZ ;  /* 0x0010000004067890 */ /* 0x000fc8000fffe1ff */
[----:B------:R-:W-:Y:S02]  /*0d00*/  USHF.L.U32 UR7, UR6, 0xb, URZ ;  /* 0x0000000b06077899 */ /* 0x000fe400080006ff */
[----:B------:R-:W-:Y:S01]  /*0d10*/  USHF.L.U32 UR6, UR6, 0x1, URZ ;  /* 0x0000000106067899 */ /* 0x000fe200080006ff */
[----:B------:R-:W-:Y:S01]  /*0d20*/  ELECT P0, URZ, PT ;  /* 0x0000000000ff782f */ /* 0x000fe20003800000 */
[----:B------:R-:W1:Y:S10]  /*0d30*/  FENCE.VIEW.ASYNC.S ;  /* 0x00000000000073c6 */ /* 0x000e740000000000 */
[----:B-1----:R1:W2:Y:S01]  /*0d40*/  SYNCS.EXCH.64 URZ, [UR5+0xe0], UR6 ;  /* 0x0000e00605ff75b2 */ /* 0x0022a20008000100 */
[----:B------:R1:W1:Y:S01]  /*0d50*/  SYNCS.EXCH.64 URZ, [UR5+0xf0], UR6 ;  /* 0x0000f00605ff75b2 */ /* 0x0002620008000100 */
[----:B------:R1:W1:Y:S01]  /*0d60*/  SYNCS.EXCH.64 URZ, [UR5+0xe8], UR6 ;  /* 0x0000e80605ff75b2 */ /* 0x0002620008000100 */
[----:B------:R1:W1:Y:S01]  /*0d70*/  SYNCS.EXCH.64 URZ, [UR5+0xf8], UR6 ;  /* 0x0000f80605ff75b2 */ /* 0x0002620008000100 */
[----:B------:R-:W-:Y:S01]  /*0d80*/  NOP ;  /* 0x0000000000007918 */ /* 0x000fe20000000000 */
.L_x_14:
[----:B------:R-:W3:Y:S01]  /*0d90*/  LDCU UR4, c[0x0][0x36c] ;  /* 0x00006d80ff0477ac */ /* 0x000ee20008000800 */
[----:B------:R-:W-:Y:S01]  /*0da0*/  ISETP.NE.OR P5, PT, R0, 0x2, !P5 ;  /* 0x000000020000780c */ /* 0x000fe20006fa5670 */
[----:B------:R-:W-:Y:S01]  /*0db0*/  NOP ;  /* 0x0000000000007918 */ /* 0x000fe20000000000 */
[----:B------:R-:W-:Y:S01]  /*0dc0*/  LOP3.LUT R2, R101, 0x1f, RZ, 0xc0, !PT ;  /* 0x0000001f65027812 */ /* 0x000fe200078ec0ff */
[----:B------:R-:W-:Y:S02]  /*0dd0*/  UISETP.NE.AND UP4, UPT, UR10, URZ, UPT ;  /* 0x000000ff0a00728c */ /* 0x000fe4000bf85270 */
[----:B---3--:R-:W-:-:S09]  /*0de0*/  UISETP.EQ.U32.AND UP2, UPT, UR4, 0x1, UPT ;  /* 0x000000010400788c */ /* 0x008fd2000bf42070 */
[----:B------:R-:W-:Y:S05]  /*0df0*/  BRA.U !UP2, `(.L_x_15) ;  /* 0x000000010a087547 */ /* 0x000fea000b800000 */
[----:B-12-4-:R-:W-:Y:S01]  /*0e00*/  UCGABAR_ARV ;  /* 0x00000000000079c7 */ /* 0x016fe20008000000 */
[----:B------:R-:W-:Y:S05]  /*0e10*/  BRA `(.L_x_16) ;  /* 0x0000000000047947 */ /* 0x000fea0003800000 */
.L_x_15:
[----:B-12-4-:R-:W-:Y:S01]  /*0e20*/  NOP ;  /* 0x0000000000007918 */ /* 0x016fe20000000000 */
.L_x_16:
[----:B------:R-:W1:Y:S01]  /*0e30*/  S2UR UR11, SR_CTAID.Y ;  /* 0x00000000000b79c3 */ /* 0x000e620000002600 */
[----:B------:R-:W-:-:S05]  /*0e40*/  CS2R.32 R87, SR_CgaSize ;  /* 0x0000000000577805 */ /* 0x000fca0000008a00 */
[----:B------:R-:W-:-:S05]  /*0e50*/  IMAD R87, R87, -0xa0, RZ ;  /* 0xffffff6057577824 */ /* 0x000fca00078e02ff */
[----:B------:R-:W-:-:S14]  /*0e60*/  R2UR UR4, R87 ;  /* 0x00000000570472ca */ /* 0x000fdc00000e0000 */
[----:B------:R-:W2:Y:S01]  /*0e70*/  LDCU UR4, c[0x0][UR4+0x2b4] ;  /* 0x00005680040477ac */ /* 0x000ea20008000800 */
[----:B------:R-:W-:-:S05]  /*0e80*/  CS2R.32 R87, SR_CgaSize ;  /* 0x0000000000577805 */ /* 0x000fca0000008a00 */
[----:B------:R-:W-:-:S05]  /*0e90*/  IMAD R87, R87, -0xa0, RZ ;  /* 0xffffff6057577824 */ /* 0x000fca00078e02ff */
[----:B------:R-:W-:-:S14]  /*0ea0*/  R2UR UR5, R87 ;  /* 0x00000000570572ca */ /* 0x000fdc00000e0000 */
[----:B------:R-:W3:Y:S01]  /*0eb0*/  LDCU UR5, c[0x0][UR5+0x2b0] ;  /* 0x00005600050577ac */ /* 0x000ee20008000800 */
[----:B------:R-:W4:Y:S01]  /*0ec0*/  S2UR UR27, SR_CTAID.X ;  /* 0x00000000001b79c3 */ /* 0x000f220000002500 */
[----:B------:R-:W2:Y:S01]  /*0ed0*/  LDCU UR16, c[0x0][0xf24] ;  /* 0x0001e480ff1077ac */ /* 0x000ea20008000800 */
[----:B------:R-:W-:Y:S01]  /*0ee0*/  USHF.L.U32 UR19, UR45, 0xc, URZ ;  /* 0x0000000c2d137899 */ /* 0x000fe200080006ff */
[----:B------:R-:W2:Y:S01]  /*0ef0*/  LDCU UR12, c[0x0][0xf30] ;  /* 0x0001e600ff0c77ac */ /* 0x000ea20008000800 */
[----:B------:R-:W-:-:S05]  /*0f00*/  CS2R.32 R0, SR_CgaSize ;  /* 0x0000000000007805 */ /* 0x000fca0000008a00 */
[----:B------:R-:W-:-:S06]  /*0f10*/  IMAD R0, R0, -0xa0, RZ ;  /* 0xffffff6000007824 */ /* 0x000fcc00078e02ff */
[----:B------:R-:W3:Y:S01]  /*0f20*/  LDC R0, c[0x0][R0+0x2a4] ;  /* 0x0000a90000007b82 */ /* 0x000ee20000000800 */
[----:B------:R-:W-:Y:S02]  /*0f30*/  USHF.L.U32 UR13, UR45, 0x7, URZ ;  /* 0x000000072d0d7899 */ /* 0x000fe400080006ff */
[----:B------:R-:W-:Y:S01]  /*0f40*/  USHF.L.U32 UR26, UR45, 0x6, URZ ;  /* 0x000000062d1a7899 */ /* 0x000fe200080006ff */
[----:B-1----:R-:W-:Y:S02]  /*0f50*/  I2FP.F32.U32 R86, UR11 ;  /* 0x0000000b00567c45 */ /* 0x002fe40008201000 */
[----:B------:R-:W-:-:S05]  /*0f60*/  CS2R.32 R3, SR_CgaSize ;  /* 0x0000000000037805 */ /* 0x000fca0000008a00 */
[----:B------:R-:W-:-:S06]  /*0f70*/  IMAD R3, R3, -0xa0, RZ ;  /* 0xffffff6003037824 */ /* 0x000fcc00078e02ff */
[----:B------:R-:W1:Y:S01]  /*0f80*/  LDC R3, c[0x0][R3+0x2a0] ;  /* 0x0000a80003037b82 */ /* 0x000e620000000800 */
[----:B--2---:R-:W-:Y:S01]  /*0f90*/  UISETP.GE.AND UP0, UPT, UR16, 0x1, UPT ;  /* 0x000000011000788c */ /* 0x004fe2000bf06270 */
[----:B------:R-:W-:Y:S01]  /*0fa0*/  FMUL R86, R86, UR4 ;  /* 0x0000000456567c20 */ /* 0x000fe20008400000 */
[----:B----4-:R-:W-:-:S05]  /*0fb0*/  I2FP.F32.U32 R87, UR27 ;  /* 0x0000001b00577c45 */ /* 0x010fca0008201000 */
[----:B------:R-:W2:Y:S01]  /*0fc0*/  LDC R40, c[0x0][0xf24] ;  /* 0x0003c900ff287b82 */ /* 0x000ea20000000800 */
[----:B------:R-:W4:Y:S01]  /*0fd0*/  F2I.U32.TRUNC.NTZ R86, R86 ;  /* 0x0000005600567305 */ /* 0x000f22000020f000 */
[----:B---3--:R-:W-:-:S06]  /*0fe0*/  FMUL R87, R87, UR5 ;  /* 0x0000000557577c20 */ /* 0x008fcc0008400000 */
[----:B------:R-:W3:Y:S01]  /*0ff0*/  S2UR UR44, SR_CTAID.Z ;  /* 0x00000000002c79c3 */ /* 0x000ee20000002700 */
[----:B------:R-:W3:Y:S01]  /*1000*/  F2I.U32.TRUNC.NTZ R87, R87 ;  /* 0x0000005700577305 */ /* 0x000ee2000020f000 */
[----:B----4-:R-:W-:-:S05]  /*1010*/  IADD3 R86, PT, PT, -R86, RZ, RZ ;  /* 0x000000ff56567210 */ /* 0x010fca0007ffe1ff */
[----:B------:R-:W-:Y:S01]  /*1020*/  IMAD R86, R0, R86, UR11 ;  /* 0x0000000b00567e24 */ /* 0x000fe2000f8e0256 */
[----:B------:R-:W-:Y:S02]  /*1030*/  PRMT R0, RZ, 0x7610, R0 ;  /* 0x00007610ff007816 */ /* 0x000fe40000000000 */
[----:B---3--:R-:W-:-:S05]  /*1040*/  IADD3 R87, PT, PT, -R87, RZ, RZ ;  /* 0x000000ff57577210 */ /* 0x008fca0007ffe1ff */
[----:B-1----:R-:W-:Y:S01]  /*1050*/  IMAD R87, R3, R87, UR27 ;  /* 0x0000001b03577e24 */ /* 0x002fe2000f8e0257 */
[----:B------:R-:W-:Y:S06]  /*1060*/  BRA.U UP4, `(.L_x_17) ;  /* 0x00000001043c7547 */ /* 0x000fec000b800000 */
[C---:B------:R-:W-:Y:S02]  /*1070*/  ISETP.NE.AND P3, PT, R86.reuse, 0x1, PT ;  /* 0x000000015600780c */ /* 0x040fe40003f65270 */
[C---:B------:R-:W-:Y:S02]  /*1080*/  ISETP.NE.AND P2, PT, R86.reuse, 0x2, PT ;  /* 0x000000025600780c */ /* 0x040fe40003f45270 */
[C---:B------:R-:W-:Y:S02]  /*1090*/  ISETP.NE.AND P0, PT, R86.reuse, RZ, PT ;  /* 0x000000ff5600720c */ /* 0x040fe40003f05270 */
[----:B------:R-:W-:Y:S02]  /*10a0*/  ISETP.NE.AND P4, PT, R87, RZ, PT ;  /* 0x000000ff5700720c */ /* 0x000fe40003f85270 */
[----:B------:R-:W-:Y:S02]  /*10b0*/  ISETP.NE.AND P1, PT, R86, 0x3, PT ;  /* 0x000000035600780c */ /* 0x000fe40003f25270 */
[----:B------:R-:W-:-:S02]  /*10c0*/  SEL R4, RZ, 0x2, P3 ;  /* 0x00000002ff047807 */ /* 0x000fc40001800000 */
[----:B------:R-:W-:Y:S02]  /*10d0*/  SEL R3, RZ, 0x4, P2 ;  /* 0x00000004ff037807 */ /* 0x000fe40001000000 */
[----:B------:R-:W-:Y:S02]  /*10e0*/  ISETP.EQ.OR P0, PT, R87, RZ, !P0 ;  /* 0x000000ff5700720c */ /* 0x000fe40004702670 */
[----:B------:R-:W-:Y:S02]  /*10f0*/  SEL R0, RZ, 0x8, P1 ;  /* 0x00000008ff007807 */ /* 0x000fe40000800000 */
[----:B------:R-:W-:Y:S02]  /*1100*/  SEL R4, R4, 0x2, P4 ;  /* 0x0000000204047807 */ /* 0x000fe40002000000 */
[----:B------:R-:W-:Y:S02]  /*1110*/  SEL R3, R3, 0x4, P4 ;  /* 0x0000000403037807 */ /* 0x000fe40002000000 */
[----:B------:R-:W-:-:S02]  /*1120*/  SEL R5, RZ, 0x1, !P0 ;  /* 0x00000001ff057807 */ /* 0x000fc40004000000 */
[----:B------:R-:W-:Y:S02]  /*1130*/  SEL R0, R0, 0x8, P4 ;  /* 0x0000000800007807 */ /* 0x000fe40002000000 */
[----:B------:R-:W-:-:S05]  /*1140*/  IADD3 R3, PT, PT, R3, R4, R5 ;  /* 0x0000000403037210 */ /* 0x000fca0007ffe005 */
[----:B------:R-:W-:Y:S02]  /*1150*/  IMAD.IADD R0, R3, 0x1, R0 ;  /* 0x0000000103007824 */ /* 0x000fe400078e0200 */
.L_x_17:
[----:B------:R-:W-:Y:S05]  /*1160*/  BRA.U !UP0, `(.L_x_18) ;  /* 0x0000000108b87547 */ /* 0x000fea000b800000 */
[----:B------:R-:W1:Y:S01]  /*1170*/  LDCU.128 UR4, c[0x0][0xf10] ;  /* 0x0001e200ff0477ac */ /* 0x000e620008000c00 */
[----:B------:R-:W3:Y:S01]  /*1180*/  LDCU UR18, c[0x0][0x370] ;  /* 0x00006e00ff1277ac */ /* 0x000ee20008000800 */
[----:B------:R-:W4:Y:S01]  /*1190*/  LDCU UR17, c[0x0][0x374] ;  /* 0x00006e80ff1177ac */ /* 0x000f220008000800 */
[----:B------:R-:W2:Y:S01]  /*11a0*/  LDCU UR15, c[0x0][0xf0c] ;  /* 0x0001e180ff0f77ac */ /* 0x000ea20008000800 */
[----:B------:R-:W3:Y:S01]  /*11b0*/  LDCU UR14, c[0x0][0xf20] ;  /* 0x0001e400ff0e77ac */ /* 0x000ee20008000800 */
[----:B------:R-:W3:Y:S01]  /*11c0*/  LDCU.64 UR8, c[0x0][0xf28] ;  /* 0x0001e500ff0877ac */ /* 0x000ee20008000a00 */
[----:B-1----:R-:W-:Y:S02]  /*11d0*/  UISETP.NE.AND UP1, UPT, UR6, 0x1, UPT ;  /* 0x000000010600788c */ /* 0x002fe4000bf25270 */
[----:B----4-:R-:W-:Y:S02]  /*11e0*/  UIMAD.WIDE.U32 UR24, UR17, UR7, URZ ;  /* 0x00000007111872a5 */ /* 0x010fe4000f8e00ff */
[----:B------:R-:W-:-:S02]  /*11f0*/  UISETP.NE.AND UP0, UPT, UR16, 0x1, UPT ;  /* 0x000000011000788c */ /* 0x000fc4000bf05270 */
[----:B--2---:R-:W-:Y:S02]  /*1200*/  UISETP.NE.AND UP3, UPT, UR15, 0x1, UPT ;  /* 0x000000010f00788c */ /* 0x004fe4000bf65270 */
[----:B------:R-:W-:Y:S02]  /*1210*/  UIMAD.WIDE.U32 UR28, UR11, UR7, URZ ;  /* 0x000000070b1c72a5 */ /* 0x000fe4000f8e00ff */
[----:B---3--:R-:W-:Y:S01]  /*1220*/  UIMAD.WIDE.U32 UR22, UR18, UR4, URZ ;  /* 0x00000004121672a5 */ /* 0x008fe2000f8e00ff */
[----:B------:R-:W-:Y:S01]  /*1230*/  UMOV UR7, UR25 ;  /* 0x0000001900077c82 */ /* 0x000fe20008000000 */
[----:B------:R-:W-:Y:S02]  /*1240*/  UIMAD.WIDE.U32 UR24, UR27, UR4, URZ ;  /* 0x000000041b1872a5 */ /* 0x000fe4000f8e00ff */
[----:B------:R-:W-:-:S03]  /*1250*/  @UP1 USHF.R.U32.HI UR17, URZ, UR14, UR7 ;  /* 0x0000000eff111299 */ /* 0x000fc60008011607 */
[----:B------:R-:W-:Y:S02]  /*1260*/  @UP3 USHF.R.U32.HI UR18, URZ, UR5, UR23 ;  /* 0x00000005ff123299 */ /* 0x000fe40008011617 */
[----:B------:R-:W-:Y:S02]  /*1270*/  UIMAD.WIDE.U32 UR22, UR17, UR8, URZ ;  /* 0x00000008111672a5 */ /* 0x000fe4000f8e00ff */
[----:B------:R-:W-:Y:S02]  /*1280*/  USHF.R.U32.HI UR29, URZ, UR14, UR29 ;  /* 0x0000000eff1d7299 */ /* 0x000fe4000801161d */
[----:B------:R-:W-:Y:S02]  /*1290*/  UIMAD.WIDE.U32 UR30, UR18, UR8, URZ ;  /* 0x00000008121e72a5 */ /* 0x000fe4000f8e00ff */
[----:B------:R-:W-:Y:S02]  /*12a0*/  @UP0 USHF.R.U32.HI UR17, URZ, UR9, UR23 ;  /* 0x00000009ff110299 */ /* 0x000fe40008011617 */
[----:B------:R-:W-:-:S02]  /*12b0*/  USHF.R.U32.HI UR25, URZ, UR5, UR25 ;  /* 0x00000005ff197299 */ /* 0x000fc40008011619 */
[----:B------:R-:W-:Y:S02]  /*12c0*/  USEL UR29, UR11, UR29, !UP1 ;  /* 0x0000001d0b1d7287 */ /* 0x000fe4000c800000 */
[----:B------:R-:W-:Y:S02]  /*12d0*/  @UP0 USHF.R.U32.HI UR18, URZ, UR9, UR31 ;  /* 0x00000009ff120299 */ /* 0x000fe4000801161f */
[----:B------:R-:W-:Y:S02]  /*12e0*/  UIMAD UR17, UR17, UR16, URZ ;  /* 0x00000010111172a4 */ /* 0x000fe4000f8e02ff */
[----:B------:R-:W-:Y:S02]  /*12f0*/  USEL UR25, UR27, UR25, !UP3 ;  /* 0x000000191b197287 */ /* 0x000fe4000d800000 */
[----:B------:R-:W-:Y:S02]  /*1300*/  UIMAD UR4, UR18, UR16, URZ ;  /* 0x00000010120472a4 */ /* 0x000fe4000f8e02ff */
[----:B------:R-:W-:-:S02]  /*1310*/  UISETP.GE.AND UP1, UPT, UR29, UR17, UPT ;  /* 0x000000111d00728c */ /* 0x000fc4000bf26270 */
[----:B------:R-:W-:Y:S02]  /*1320*/  UIMAD.WIDE.U32 UR22, UR29, UR8, URZ ;  /* 0x000000081d1672a5 */ /* 0x000fe4000f8e00ff */
[----:B------:R-:W-:Y:S02]  /*1330*/  UISETP.GE.OR UP1, UPT, UR25, UR4, UP1 ;  /* 0x000000041900728c */ /* 0x000fe40008f26670 */
[----:B------:R-:W-:Y:S02]  /*1340*/  USHF.R.U32.HI UR5, URZ, UR9, UR23 ;  /* 0x00000009ff057299 */ /* 0x000fe40008011617 */
[----:B------:R-:W-:Y:S02]  /*1350*/  UIMAD.WIDE.U32 UR30, UR25, UR8, URZ ;  /* 0x00000008191e72a5 */ /* 0x000fe4000f8e00ff */
[----:B------:R-:W-:Y:S02]  /*1360*/  USEL UR5, UR29, UR5, !UP0 ;  /* 0x000000051d057287 */ /* 0x000fe4000c000000 */
[----:B------:R-:W-:-:S02]  /*1370*/  UIADD3 UR4, UPT, UPT, -UR29, URZ, URZ ;  /* 0x000000ff1d047290 */ /* 0x000fc4000fffe1ff */
[----:B------:R-:W-:Y:S02]  /*1380*/  UIADD3 UR7, UPT, UPT, -UR5, URZ, URZ ;  /* 0x000000ff05077290 */ /* 0x000fe4000fffe1ff */
[----:B------:R-:W-:Y:S02]  /*1390*/  @!UP1 USHF.R.U32.HI UR9, URZ, UR9, UR31 ;  /* 0x00000009ff099299 */ /* 0x000fe4000801161f */
[----:B------:R-:W-:Y:S02]  /*13a0*/  UIMAD UR7, UR16, UR7, UR29 ;  /* 0x00000007100772a4 */ /* 0x000fe4000f8e021d */
[----:B------:R-:W-:Y:S02]  /*13b0*/  @!UP1 USEL UR9, UR25, UR9, !UP0 ;  /* 0x0000000919099287 */ /* 0x000fe4000c000000 */
[----:B------:R-:W-:Y:S02]  /*13c0*/  UIADD3 UR8, UPT, UPT, -UR25, URZ, URZ ;  /* 0x000000ff19087290 */ /* 0x000fe4000fffe1ff */
[----:B------:R-:W-:-:S02]  /*13d0*/  @!UP1 UIMAD UR7, UR7, UR18, UR9 ;  /* 0x00000012070792a4 */ /* 0x000fc4000f8e0209 */
[----:B------:R-:W-:Y:S02]  /*13e0*/  @!UP1 UIADD3 UR5, UPT, UPT, UR5, -UR9, URZ ;  /* 0x8000000905059290 */ /* 0x000fe4000fffe0ff */
[----:B------:R-:W-:Y:S02]  /*13f0*/  UIMAD UR4, UR6, UR4, UR11 ;  /* 0x00000004060472a4 */ /* 0x000fe4000f8e020b */
[----:B------:R-:W-:Y:S02]  /*1400*/  @!UP1 UIMAD UR29, UR5, UR16, UR25 ;  /* 0x00000010051d92a4 */ /* 0x000fe4000f8e0219 */
[----:B------:R-:W-:Y:S01]  /*1410*/  UIMAD UR8, UR15, UR8, UR27 ;  /* 0x000000080f0872a4 */ /* 0x000fe2000f8e021b */
[----:B------:R-:W-:Y:S01]  /*1420*/  @!UP1 UMOV UR25, UR7 ;  /* 0x0000000700199c82 */ /* 0x000fe20008000000 */
[----:B------:R-:W-:Y:S02]  /*1430*/  UIMAD UR11, UR29, UR6, UR4 ;  /* 0x000000061d0b72a4 */ /* 0x000fe4000f8e0204 */
[----:B------:R-:W-:-:S12]  /*1440*/  UIMAD UR27, UR25, UR15, UR8 ;  /* 0x0000000f191b72a4 */ /* 0x000fd8000f8e0208 */
.L_x_18:
[----:B------:R-:W-:Y:S02]  /*1450*/  UISETP.NE.AND UP0, UPT, UR12, 0x1, UPT ;  /* 0x000000010c00788c */ /* 0x000fe4000bf05270 */
[----:B------:R-:W-:Y:S02]  /*1460*/  UISETP.NE.AND UP3, UPT, UR10, 0x2, UPT ;  /* 0x000000020a00788c */ /* 0x000fe4000bf65270 */
[----:B------:R-:W-:Y:S02]  /*1470*/  ULOP3.LUT UR5, UR19, 0x3000, URZ, 0xc0, !UPT ;  /* 0x0000300013057892 */ /* 0x000fe4000f8ec0ff */
[----:B------:R-:W-:Y:S02]  /*1480*/  ULOP3.LUT UR4, UR13, 0x180, URZ, 0xc0, !UPT ;  /* 0x000001800d047892 */ /* 0x000fe4000f8ec0ff */
[----:B------:R-:W-:Y:S01]  /*1490*/  ULOP3.LUT UR26, UR26, 0xc0, URZ, 0xc0, !UPT ;  /* 0x000000c01a1a7892 */ /* 0x000fe2000f8ec0ff */
[----:B------:R-:W-:Y:S11]  /*14a0*/  BRA.U UP0, `(.L_x_19) ;  /* 0x00000001003c7547 */ /* 0x000ff6000b800000 */
[----:B------:R-:W1:Y:S01]  /*14b0*/  LDCU.128 UR12, c[0x0][0xf10] ;  /* 0x0001e200ff0c77ac */ /* 0x000e620008000c00 */
[----:B------:R-:W3:Y:S01]  /*14c0*/  LDCU UR7, c[0x0][0xf0c] ;  /* 0x0001e180ff0777ac */ /* 0x000ee20008000800 */
[----:B------:R-:W4:Y:S01]  /*14d0*/  LDCU UR6, c[0x0][0xf20] ;  /* 0x0001e400ff0677ac */ /* 0x000f220008000800 */
[----:B-1----:R-:W-:Y:S02]  /*14e0*/  UIMAD.WIDE.U32 UR8, UR27, UR12, URZ ;  /* 0x0000000c1b0872a5 */ /* 0x002fe4000f8e00ff */
[----:B------:R-:W-:Y:S02]  /*14f0*/  UIMAD.WIDE.U32 UR16, UR11, UR15, URZ ;  /* 0x0000000f0b1072a5 */ /* 0x000fe4000f8e00ff */
[----:B---3--:R-:W-:Y:S02]  /*1500*/  UISETP.NE.AND UP1, UPT, UR7, 0x1, UPT ;  /* 0x000000010700788c */ /* 0x008fe4000bf25270 */
[----:B------:R-:W-:Y:S02]  /*1510*/  UISETP.NE.AND UP0, UPT, UR14, 0x1, UPT ;  /* 0x000000010e00788c */ /* 0x000fe4000bf05270 */
[----:B------:R-:W-:-:S02]  /*1520*/  USHF.R.U32.HI UR9, URZ, UR13, UR9 ;  /* 0x0000000dff097299 */ /* 0x000fc40008011609 */
[----:B----4-:R-:W-:Y:S02]  /*1530*/  USHF.R.U32.HI UR6, URZ, UR6, UR17 ;  /* 0x00000006ff067299 */ /* 0x010fe40008011611 */
[----:B------:R-:W-:Y:S02]  /*1540*/  USEL UR9, UR27, UR9, !UP1 ;  /* 0x000000091b097287 */ /* 0x000fe4000c800000 */
[----:B------:R-:W-:-:S04]  /*1550*/  USEL UR6, UR11, UR6, !UP0 ;  /* 0x000000060b067287 */ /* 0x000fc8000c000000 */
[----:B------:R-:W-:Y:S02]  /*1560*/  UIADD3 UR8, UPT, UPT, UR9, -UR6, URZ ;  /* 0x8000000609087290 */ /* 0x000fe4000fffe0ff */
[----:B------:R-:W-:Y:S02]  /*1570*/  UIADD3 UR6, UPT, UPT, -UR9, UR6, URZ ;  /* 0x0000000609067290 */ /* 0x000fe4000fffe1ff */
[----:B------:R-:W-:Y:S02]  /*1580*/  UIMAD UR11, UR8, UR14, UR11 ;  /* 0x0000000e080b72a4 */ /* 0x000fe4000f8e020b */
[----:B------:R-:W-:-:S12]  /*1590*/  UIMAD UR27, UR6, UR7, UR27 ;  /* 0x00000007061b72a4 */ /* 0x000fd8000f8e021b */
.L_x_19:
[----:B------:R-:W-:Y:S05]  /*15a0*/  BRA.U !UP2, `(.L_x_20) ;  /* 0x000000010a0c7547 */ /* 0x000fea000b800000 */
[----:B------:R-:W-:Y:S01]  /*15b0*/  UCGABAR_WAIT ;  /* 0x0000000000007dc7 */ /* 0x000fe20008000000 */
[----:B------:R-:W-:Y:S01]  /*15c0*/  CCTL.IVALL ;  /* 0x00000000ff00798f */ /* 0x000fe20002000000 */
[----:B------:R-:W-:Y:S05]  /*15d0*/  BRA `(.L_x_21) ;  /* 0x0000000000047947 */ /* 0x000fea0003800000 */
.L_x_20:
[----:B------:R-:W-:Y:S06]  /*15e0*/  BAR.SYNC.DEFER_BLOCKING 0x0 ;  /* 0x0000000000007b1d */ /* 0x000fec0000010000 */
.L_x_21:
[----:B------:R-:W-:Y:S05]  /*15f0*/  BRA.U UP3, `(.L_x_22) ;  /* 0x0000001503607547 */ /* 0x000fea000b800000 */
[----:B------:R-:W1:Y:S01]  /*1600*/  LDCU UR30, c[0x0][0x38c] ;  /* 0x00007180ff1e77ac */ /* 0x000e620008000800 */
[----:B------:R-:W3:Y:S01]  /*1610*/  LDC R8, c[0x0][0x370] ;  /* 0x0000dc00ff087b82 */ /* 0x000ee20000000800 */
[----:B------:R-:W-:Y:S01]  /*1620*/  PLOP3.LUT P1, PT, PT, PT, UP5, 0x80, 0x8 ;  /* 0x000000000008781c */ /* 0x000fe20003f2f058 */
[----:B------:R-:W-:Y:S01]  /*1630*/  IMAD.MOV.U32 R15, RZ, RZ, 0x1 ;  /* 0x00000001ff0f7424 */ /* 0x000fe200078e00ff */
[----:B------:R-:W-:Y:S01]  /*1640*/  USHF.L.U32 UR22, UR45, 0x5, URZ ;  /* 0x000000052d167899 */ /* 0x000fe200080006ff */
[----:B------:R-:W-:Y:S01]  /*1650*/  ISETP.EQ.OR P4, PT, R2, RZ, P5 ;  /* 0x000000ff0200720c */ /* 0x000fe20002f82670 */
[----:B------:R-:W-:Y:S01]  /*1660*/  UISETP.NE.AND UP1, UPT, UR10, URZ, UPT ;  /* 0x000000ff0a00728c */ /* 0x000fe2000bf25270 */
[----:B------:R-:W-:Y:S01]  /*1670*/  PLOP3.LUT P1, PT, P1, PT, PT, 0x8, 0x80 ;  /* 0x000000000080781c */ /* 0x000fe20000f2e170 */
[----:B------:R-:W-:Y:S01]  /*1680*/  IMAD.MOV.U32 R14, RZ, RZ, RZ ;  /* 0x000000ffff0e7224 */ /* 0x000fe200078e00ff */
[----:B------:R-:W4:Y:S01]  /*1690*/  LDC R0, c[0x0][0x374] ;  /* 0x0000dd00ff007b82 */ /* 0x000f220000000800 */
[----:B------:R-:W-:Y:S01]  /*16a0*/  CS2R R12, SRZ ;  /* 0x00000000000c7805 */ /* 0x000fe2000001ff00 */
[----:B------:R-:W-:Y:S01]  /*16b0*/  IMAD.MOV.U32 R11, RZ, RZ, 0x1 ;  /* 0x00000001ff0b7424 */ /* 0x000fe200078e00ff */
[----:B------:R-:W2:Y:S01]  /*16c0*/  LDCU.64 UR38, c[0x0][0x348] ;  /* 0x00006900ff2677ac */ /* 0x000ea20008000a00 */
[----:B------:R-:W-:-:S02]  /*16d0*/  ULOP3.LUT UR22, UR22, 0x60, URZ, 0xe2, !UPT ;  /* 0x0000006016167892 */ /* 0x000fc4000f8ee2ff */
[----:B-1----:R-:W-:Y:S02]  /*16e0*/  UIADD3 UR6, UPT, UPT, UR30, 0x7f, URZ ;  /* 0x0000007f1e067890 */ /* 0x002fe4000fffe0ff */
[----:B------:R-:W-:Y:S02]  /*16f0*/  USEL UR14, UR21, 0x2, UP1 ;  /* 0x00000002150e7887 */ /* 0x000fe40008800000 */
[----:B------:R-:W-:Y:S01]  /*1700*/  USHF.R.S32.HI UR37, URZ, 0x1f, UR6 ;  /* 0x0000001fff257899 */ /* 0x000fe20008011406 */
[----:B------:R-:W-:-:S03]  /*1710*/  UMOV UR15, URZ ;  /* 0x000000ff000f7c82 */ /* 0x000fc60008000000 */
[----:B------:R-:W-:Y:S02]  /*1720*/  ULEA.HI UR37, UR37, UR6, URZ, 0x7 ;  /* 0x0000000625257291 */ /* 0x000fe4000f8f38ff */
[----:B------:R-:W-:Y:S02]  /*1730*/  UIADD3 UR6, UPT, UPT, UR30, -0x1, URZ ;  /* 0xffffffff1e067890 */ /* 0x000fe4000fffe0ff */
[----:B------:R-:W-:Y:S02]  /*1740*/  USHF.R.S32.HI UR37, URZ, 0x7, UR37 ;  /* 0x00000007ff257899 */ /* 0x000fe40008011425 */
[----:B------:R-:W-:Y:S02]  /*1750*/  UISETP.GE.U32.AND UP2, UPT, UR6, -0xff, UPT ;  /* 0xffffff010600788c */ /* 0x000fe4000bf46070 */
[----:B------:R-:W-:Y:S02]  /*1760*/  UISETP.LT.U32.AND UP0, UPT, UR37, 0x5, UPT ;  /* 0x000000052500788c */ /* 0x000fe4000bf01070 */
[----:B------:R-:W-:-:S02]  /*1770*/  UIADD3 UR30, UPT, UPT, UR30, 0xfe, URZ ;  /* 0x000000fe1e1e7890 */ /* 0x000fc4000fffe0ff */
[----:B------:R-:W-:-:S04]  /*1780*/  USEL UR31, UR37, 0x5, UP0 ;  /* 0x00000005251f7887 */ /* 0x000fc80008000000 */
[----:B------:R-:W-:Y:S02]  /*1790*/  UIADD3 UR7, UPT, UPT, UR31, -0x1, URZ ;  /* 0xffffffff1f077890 */ /* 0x000fe4000fffe0ff */
[----:B------:R-:W-:Y:S02]  /*17a0*/  @UP2 UIADD3 UR7, UPT, UPT, UR31, URZ, URZ ;  /* 0x000000ff1f072290 */ /* 0x000fe4000fffe0ff */
[----:B------:R-:W-:Y:S02]  /*17b0*/  UIADD3 UR23, UPT, UPT, UR37, -UR31, URZ ;  /* 0x8000001f25177290 */ /* 0x000fe4000fffe0ff */
[----:B--2---:R-:W-:-:S12]  /*17c0*/  UIADD3 UR7, UPT, UPT, UR7, 0x1, URZ ;  /* 0x0000000107077890 */ /* 0x004fd8000fffe0ff */
.L_x_46:
[----:B------:R-:W-:Y:S01]  /*17d0*/  UISETP.NE.AND UP0, UPT, UR45, URZ, UPT ;  /* 0x000000ff2d00728c */ /* 0x000fe2000bf05270 */
[----:B------:R-:W1:Y:S08]  /*17e0*/  S2UR UR45, SR_CgaCtaId ;  /* 0x00000000002d79c3 */ /* 0x000e700000008800 */
[----:B------:R-:W-:Y:S05]  /*17f0*/  BRA.U UP0, `(.L_x_23) ;  /* 0x0000000100347547 */ /* 0x000fea000b800000 */
[----:B------:R-:W2:Y:S01]  /*1800*/  S2R R2, SR_CgaCtaId ;  /* 0x0000000000027919 */ /* 0x000ea20000008800 */
[----:B------:R-:W-:-:S04]  /*1810*/  MOV R3, 0x400 ;  /* 0x0000040000037802 */ /* 0x000fc80000000f00 */
[----:B--2---:R-:W-:Y:S02]  /*1820*/  LEA R2, R2, R3, 0x18 ;  /* 0x0000000302027211 */ /* 0x004fe400078ec0ff */
[----:B------:R-:W-:-:S03]  /*1830*/  SHF.L.U32 R3, R11, 0x1f, RZ ;  /* 0x0000001f0b037819 */ /* 0x000fc600000006ff */
[----:B------:R-:W-:-:S04]  /*1840*/  IMAD R2, R12, 0x8, R2 ;  /* 0x000000080c027824 */ /* 0x000fc800078e0202 */
[----:B------:R-:W2:Y:S02]  /*1850*/  SYNCS.PHASECHK.TRANS64.TRYWAIT P0, [R2+URZ+0xf0], R3 ;  /* 0x0000f003020075a7 */ /* 0x000ea400080011ff */
[----:B--2---:R-:W-:Y:S05]  /*1860*/  @!P0 BRA `(.L_x_24) ;  /* 0x0000007c00108947 */ /* 0x004fea0003800000 */
.L_x_141:
[----:B------:R-:W-:Y:S01]  /*1870*/  VIADD R12, R12, 0x1 ;  /* 0x000000010c0c7836 */ /* 0x000fe20000000000 */
[----:B------:R2:W-:Y:S04]  /*1880*/  SYNCS.ARRIVE.TRANS64.A1T0 RZ, [R2+URZ+0xe0], RZ ;  /* 0x0000e0ff02ff79a7 */ /* 0x0005e800081000ff */
[----:B------:R-:W-:-:S04]  /*1890*/  ISETP.NE.AND P0, PT, R12, 0x2, PT ;  /* 0x000000020c00780c */ /* 0x000fc80003f05270 */
[----:B------:R-:W-:Y:S02]  /*18a0*/  SEL R12, R12, RZ, P0 ;  /* 0x000000ff0c0c7207 */ /* 0x000fe40000000000 */
[----:B--2---:R-:W-:-:S04]  /*18b0*/  SEL R2, RZ, 0x1, P0 ;  /* 0x00000001ff027807 */ /* 0x004fc80000000000 */
[----:B------:R-:W-:-:S07]  /*18c0*/  LOP3.LUT R11, R11, R2, RZ, 0x3c, !PT ;  /* 0x000000020b0b7212 */ /* 0x000fce00078e3cff */
.L_x_23:
[----:B------:R-:W-:Y:S01]  /*18d0*/  UMOV UR6, 0x400 ;  /* 0x0000040000067882 */ /* 0x000fe20000000000 */
[----:B------:R-:W-:Y:S01]  /*18e0*/  SHF.L.U32 R2, R15, 0x1f, RZ ;  /* 0x0000001f0f027819 */ /* 0x000fe200000006ff */
[----:B-1----:R-:W-:Y:S02]  /*18f0*/  ULEA UR6, UR45, UR6, 0x18 ;  /* 0x000000062d067291 */ /* 0x002fe4000f8ec0ff */
[----:B------:R-:W-:Y:S02]  /*1900*/  UISETP.GE.U32.AND UP0, UPT, UR30, 0xff, UPT ;  /* 0x000000ff1e00788c */ /* 0x000fe4000bf06070 */
[----:B------:R-:W-:Y:S02]  /*1910*/  ULEA UR8, UR15, UR6, 0x3 ;  /* 0x000000060f087291 */ /* 0x000fe4000f8e18ff */
[----:B------:R-:W-:Y:S02]  /*1920*/  USHF.L.U32 UR35, UR11, 0x7, URZ ;  /* 0x000000070b237899 */ /* 0x000fe400080006ff */
[----:B------:R-:W-:Y:S01]  /*1930*/  ULEA UR43, UR27, UR22, 0x7 ;  /* 0x000000161b2b7291 */ /* 0x000fe2000f8e38ff */
[----:B------:R-:W-:-:S04]  /*1940*/  UMOV UR20, URZ ;  /* 0x000000ff00147c82 */ /* 0x000fc80008000000 */
[----:B------:R1:W2:Y:S01]  /*1950*/  SYNCS.PHASECHK.TRANS64.TRYWAIT P2, [UR8+0x28], R2 ;  /* 0x00002802ff0075a7 */ /* 0x0002a20008041108 */
[----:B------:R-:W-:Y:S06]  /*1960*/  BRA.U !UP0, `(.L_x_25) ;  /* 0x0000000508107547 */ /* 0x000fec000b800000 */
[----:B------:R-:W-:Y:S01]  /*1970*/  UMOV UR16, UR15 ;  /* 0x0000000f00107c82 */ /* 0x000fe20008000000 */
[----:B------:R-:W-:-:S05]  /*1980*/  UMOV UR28, URZ ;  /* 0x000000ff001c7c82 */ /* 0x000fca0008000000 */
.L_x_33:
[----:B------:R-:W-:Y:S01]  /*1990*/  ULEA UR41, UR16, UR6, 0x3 ;  /* 0x0000000610297291 */ /* 0x000fe2000f8e18ff */
[----:B--2---:R-:W-:Y:S01]  /*19a0*/  @!P5 MOV R3, 0x8400 ;  /* 0x000084000003d802 */ /* 0x004fe20000000f00 */
[----:B--2---:R-:W-:Y:S10]  /*19b0*/  @P2 BRA `(.L_x_26) ;  /* 0x00000000000c2947 */ /* 0x004ff40003800000 */
[----:B------:R-:W-:-:S04]  /*19c0*/  SHF.L.U32 R4, R15, 0x1f, RZ ;  /* 0x0000001f0f047819 */ /* 0x000fc800000006ff */
[----:B------:R-:W2:Y:S02]  /*19d0*/  SYNCS.PHASECHK.TRANS64.TRYWAIT P0, [UR41+0x28], R4 ;  /* 0x00002804ff0075a7 */ /* 0x000ea40008001129 */
[----:B--2---:R-:W-:Y:S05]  /*19e0*/  @!P0 BRA `(.L_x_27) ;  /* 0x0000007800c48947 */ /* 0x004fea0003800000 */
.L_x_26:
[----:B------:R2:W-:Y:S01]  /*19f0*/  @!P5 SYNCS.ARRIVE.TRANS64 RZ, [UR41], R3 ;  /* 0x00000003ffffd9a7 */ /* 0x0005e20008000029 */
[----:B------:R-:W-:-:S04]  /*1a00*/  ULOP3.LUT UR8, UR14, 0x2, URZ, 0xfc, !UPT ;  /* 0x000000020e087892 */ /* 0x000fc8000f8efcff */
[----:B------:R-:W-:-:S09]  /*1a10*/  UISETP.NE.AND UP0, UPT, UR8, 0x2, UPT ;  /* 0x000000020800788c */ /* 0x000fd2000bf05270 */
[----:B------:R-:W-:Y:S05]  /*1a20*/  BRA.U UP0, `(.L_x_28) ;  /* 0x0000000100047547 */ /* 0x000fea000b800000 */
[----:B------:R-:W-:Y:S05]  /*1a30*/  BPT.TRAP 0x1 ;  /* 0x000000040000795c */ /* 0x000fea0000300000 */
.L_x_28:
[----:B------:R-:W-:Y:S04]  /*1a40*/  BSSY.RECONVERGENT B0, `(.L_x_29) ;  /* 0x0000003000007945 */ /* 0x000fe80003800200 */
[----:B------:R-:W-:Y:S05]  /*1a50*/  @P4 BRA `(.L_x_30) ;  /* 0x0000000000044947 */ /* 0x000fea0003800000 */
[----:B------:R-:W-:Y:S05]  /*1a60*/  BPT.TRAP 0x1 ;  /* 0x000000040000795c */ /* 0x000fea0000300000 */
.L_x_30:
[----:B------:R-:W-:Y:S05]  /*1a70*/  BSYNC.RECONVERGENT B0 ;  /* 0x0000000000007941 */ /* 0x000fea0003800200 */
.L_x_29:
[----:B------:R-:W-:Y:S01]  /*1a80*/  UIADD3 UR15, UPT, UPT, UR16, 0x1, URZ ;  /* 0x00000001100f7890 */ /* 0x000fe2000fffe0ff */
[----:B------:R-:W-:Y:S01]  /*1a90*/  BSSY.RECONVERGENT B0, `(.L_x_31) ;  /* 0x000002c000007945 */ /* 0x000fe20003800200 */
[----:B------:R-:W-:Y:S02]  /*1aa0*/  ELECT P0, URZ, PT ;  /* 0x0000000000ff782f */ /* 0x000fe40003800000 */
[----:B------:R-:W-:-:S04]  /*1ab0*/  UISETP.NE.AND UP0, UPT, UR15, 0x5, UPT ;  /* 0x000000050f00788c */ /* 0x000fc8000bf05270 */
[----:B------:R-:W-:Y:S02]  /*1ac0*/  USEL UR9, URZ, 0x1, UP0 ;  /* 0x00000001ff097887 */ /* 0x000fe40008000000 */
[----:B------:R-:W-:-:S04]  /*1ad0*/  USEL UR15, UR15, URZ, UP0 ;  /* 0x000000ff0f0f7287 */ /* 0x000fc80008000000 */
[----:B------:R-:W-:Y:S01]  /*1ae0*/  ULEA UR8, UR15, UR6, 0x3 ;  /* 0x000000060f087291 */ /* 0x000fe2000f8e18ff */
[----:B------:R-:W-:-:S04]  /*1af0*/  LOP3.LUT R15, R15, UR9, RZ, 0x3c, !PT ;  /* 0x000000090f0f7c12 */ /* 0x000fc8000f8e3cff */
[----:B-1----:R-:W-:-:S04]  /*1b00*/  SHF.L.U32 R2, R15, 0x1f, RZ ;  /* 0x0000001f0f027819 */ /* 0x002fc800000006ff */
[----:B------:R1:W1:Y:S01]  /*1b10*/  SYNCS.PHASECHK.TRANS64.TRYWAIT P2, [UR8+0x28], R2 ;  /* 0x00002802ff0075a7 */ /* 0x0002620008041108 */
[----:B------:R-:W-:Y:S05]  /*1b20*/  @!P0 BRA `(.L_x_32) ;  /* 0x0000000000888947 */ /* 0x000fea0003800000 */
[----:B------:R-:W-:Y:S02]  /*1b30*/  USHF.L.U32 UR32, UR16, 0xe, URZ ;  /* 0x0000000e10207899 */ /* 0x000fe400080006ff */
[----:B------:R-:W-:Y:S02]  /*1b40*/  USHF.L.U32 UR8, UR16, 0x9, URZ ;  /* 0x0000000910087899 */ /* 0x000fe400080006ff */
[----:B------:R-:W-:Y:S02]  /*1b50*/  UIADD3 UR50, UP3, UPT, UR38, 0x80, URZ ;  /* 0x0000008026327890 */ /* 0x000fe4000ff7e0ff */
[----:B------:R-:W-:Y:S02]  /*1b60*/  ULOP3.LUT UR40, UR5, UR32, URZ, 0xfc, !UPT ;  /* 0x0000002005287292 */ /* 0x000fe4000f8efcff */
[----:B------:R-:W-:Y:S02]  /*1b70*/  UIADD3 UR48, UP2, UPT, UR38, 0x180, URZ ;  /* 0x0000018026307890 */ /* 0x000fe4000ff5e0ff */
[----:B------:R-:W-:-:S02]  /*1b80*/  UIADD3 UR46, UP1, UPT, UR38, 0x280, URZ ;  /* 0x00000280262e7890 */ /* 0x000fc4000ff3e0ff */
[----:B------:R-:W-:Y:S02]  /*1b90*/  ULOP3.LUT UR24, UR4, UR8, URZ, 0xfc, !UPT ;  /* 0x0000000804187292 */ /* 0x000fe4000f8efcff */
[----:B------:R-:W-:Y:S02]  /*1ba0*/  UIADD3 UR20, UP0, UPT, UR38, 0x380, URZ ;  /* 0x0000038026147890 */ /* 0x000fe4000ff1e0ff */
[----:B------:R-:W-:Y:S02]  /*1bb0*/  USHF.L.U32 UR42, UR28, 0x7, URZ ;  /* 0x000000071c2a7899 */ /* 0x000fe400080006ff */
[----:B------:R-:W-:Y:S02]  /*1bc0*/  UIADD3.X UR51, UPT, UPT, URZ, UR39, URZ, UP3, !UPT ;  /* 0x00000027ff337290 */ /* 0x000fe40009ffe4ff */
[----:B------:R-:W-:Y:S02]  /*1bd0*/  UIADD3 UR40, UPT, UPT, UR6, 0x8400, UR40 ;  /* 0x0000840006287890 */ /* 0x000fe4000fffe028 */
[----:B------:R-:W-:-:S02]  /*1be0*/  UIADD3.X UR49, UPT, UPT, URZ, UR39, URZ, UP2, !UPT ;  /* 0x00000027ff317290 */ /* 0x000fc400097fe4ff */
[----:B------:R-:W-:Y:S02]  /*1bf0*/  UIADD3 UR32, UPT, UPT, UR6, 0x1c400, UR32 ;  /* 0x0001c40006207890 */ /* 0x000fe4000fffe020 */
[----:B------:R-:W-:Y:S02]  /*1c00*/  UIADD3.X UR47, UPT, UPT, URZ, UR39, URZ, UP1, !UPT ;  /* 0x00000027ff2f7290 */ /* 0x000fe40008ffe4ff */
[----:B------:R-:W-:Y:S02]  /*1c10*/  UIADD3 UR24, UPT, UPT, UR6, 0x30400, UR24 ;  /* 0x0003040006187890 */ /* 0x000fe4000fffe018 */
[----:B------:R-:W-:Y:S02]  /*1c20*/  UIADD3.X UR21, UPT, UPT, URZ, UR39, URZ, UP0, !UPT ;  /* 0x00000027ff157290 */ /* 0x000fe400087fe4ff */
[----:B------:R-:W-:Y:S01]  /*1c30*/  UIADD3 UR8, UPT, UPT, UR6, 0x30e00, UR8 ;  /* 0x00030e0006087890 */ /* 0x000fe2000fffe008 */
[----:B------:R-:W-:Y:S01]  /*1c40*/  UMOV UR17, 0xf0000 ;  /* 0x000f000000117882 */ /* 0x000fe20000000000 */
[----:B------:R-:W-:Y:S01]  /*1c50*/  UMOV UR18, 0x0 ;  /* 0x0000000000127882 */ /* 0x000fe20000000000 */
[----:B------:R-:W-:Y:S01]  /*1c60*/  UMOV UR19, 0x10000000 ;  /* 0x1000000000137882 */ /* 0x000fe20000000000 */
[----:B------:R-:W-:Y:S01]  /*1c70*/  UMOV UR33, UR41 ;  /* 0x0000002900217c82 */ /* 0x000fe20008000000 */
[----:B------:R-:W-:Y:S01]  /*1c80*/  UMOV UR36, UR44 ;  /* 0x0000002c00247c82 */ /* 0x000fe20008000000 */
[----:B------:R-:W-:Y:S01]  /*1c90*/  UMOV UR34, UR42 ;  /* 0x0000002a00227c82 */ /* 0x000fe20008000000 */
[----:B------:R-:W-:Y:S01]  /*1ca0*/  UMOV UR25, UR41 ;  /* 0x0000002900197c82 */ /* 0x000fe20008000000 */
[----:B------:R-:W-:Y:S01]  /*1cb0*/  UMOV UR29, UR44 ;  /* 0x0000002c001d7c82 */ /* 0x000fe20008000000 */
[----:B------:R1:W-:Y:S01]  /*1cc0*/  UTMALDG.3D.MULTICAST [UR40], [UR50], UR17, desc[UR18] ;  /* 0x00001228320073b4 */ /* 0x0003e20008011811 */
[----:B------:R-:W-:Y:S01]  /*1cd0*/  UMOV UR10, URZ ;  /* 0x000000ff000a7c82 */ /* 0x000fe20008000000 */
[----:B------:R-:W-:Y:S01]  /*1ce0*/  UMOV UR9, UR41 ;  /* 0x0000002900097c82 */ /* 0x000fe20008000000 */
[----:B------:R-:W-:Y:S01]  /*1cf0*/  UMOV UR12, UR28 ;  /* 0x0000001c000c7c82 */ /* 0x000fe20008000000 */
[----:B------:R-:W-:Y:S01]  /*1d00*/  UMOV UR13, UR44 ;  /* 0x0000002c000d7c82 */ /* 0x000fe20008000000 */
[----:B------:R1:W-:Y:S01]  /*1d10*/  UTMALDG.3D [UR32], [UR48], desc[UR18] ;  /* 0x00001220300075b4 */ /* 0x0003e20008011000 */
[----:B------:R1:W-:Y:S01]  /*1d20*/  UTMALDG.4D.MULTICAST [UR24], [UR46], UR17, desc[UR18] ;  /* 0x000012182e0073b4 */ /* 0x0003e20008019811 */
[----:B------:R1:W-:Y:S01]  /*1d30*/  UTMALDG.4D [UR8], [UR20], desc[UR18] ;  /* 0x00001208140075b4 */ /* 0x0003e20008019000 */
[----:B------:R-:W-:Y:S01]  /*1d40*/  NOP ;  /* 0x0000000000007918 */ /* 0x000fe20000000000 */
.L_x_32:
[----:B-1----:R-:W-:Y:S05]  /*1d50*/  BSYNC.RECONVERGENT B0 ;  /* 0x0000000000007941 */ /* 0x002fea0003800200 */
.L_x_31:
[----:B------:R-:W-:Y:S01]  /*1d60*/  UIADD3 UR28, UPT, UPT, UR28, 0x1, URZ ;  /* 0x000000011c1c7890 */ /* 0x000fe2000fffe0ff */
[----:B------:R-:W-:Y:S01]  /*1d70*/  UMOV UR16, UR15 ;  /* 0x0000000f00107c82 */ /* 0x000fe20008000000 */
[----:B------:R-:W-:Y:S02]  /*1d80*/  UMOV UR20, UR7 ;  /* 0x0000000700147c82 */ /* 0x000fe40008000000 */
[----:B------:R-:W-:-:S09]  /*1d90*/  UISETP.NE.AND UP0, UPT, UR28, UR7, UPT ;  /* 0x000000071c00728c */ /* 0x000fd2000bf05270 */
[----:B------:R-:W-:Y:S05]  /*1da0*/  BRA.U UP0, `(.L_x_33) ;  /* 0xfffffff900f87547 */ /* 0x000fea000b83ffff */
.L_x_25:
[----:B------:R-:W-:Y:S01]  /*1db0*/  ULEA UR8, UR15, UR6, 0x3 ;  /* 0x000000060f087291 */ /* 0x000fe2000f8e18ff */
[----:B-1----:R-:W-:Y:S01]  /*1dc0*/  SHF.L.U32 R2, R15, 0x1f, RZ ;  /* 0x0000001f0f027819 */ /* 0x002fe200000006ff */
[----:B------:R-:W-:Y:S01]  /*1dd0*/  @!P1 SYNCS.ARRIVE.TRANS64.A1T0 RZ, [UR6+0x98], RZ ;  /* 0x000098ffffff99a7 */ /* 0x000fe20008100006 */
[----:B------:R-:W-:-:S06]  /*1de0*/  UISETP.GT.AND UP0, UPT, UR37, UR31, UPT ;  /* 0x0000001f2500728c */ /* 0x000fcc000bf04270 */
[----:B------:R1:W1:Y:S03]  /*1df0*/  SYNCS.PHASECHK.TRANS64.TRYWAIT P1, [UR8+0x28], R2 ;  /* 0x00002802ff0075a7 */ /* 0x0002660008021108 */
[----:B------:R-:W-:Y:S05]  /*1e00*/  BRA.U !UP0, `(.L_x_34) ;  /* 0x0000000508147547 */ /* 0x000fea000b800000 */
[----:B------:R-:W-:Y:S01]  /*1e10*/  UIADD3 UR25, UPT, UPT, UR23, UR20, URZ ;  /* 0x0000001417197290 */ /* 0x000fe2000fffe0ff */
[----:B------:R-:W-:-:S11]  /*1e20*/  UMOV UR28, UR15 ;  /* 0x0000000f001c7c82 */ /* 0x000fd60008000000 */
.L_x_42:
[----:B------:R-:W-:Y:S01]  /*1e30*/  ULEA UR41, UR28, UR6, 0x3 ;  /* 0x000000061c297291 */ /* 0x000fe2000f8e18ff */
[----:B--2---:R-:W-:Y:S01]  /*1e40*/  @!P5 MOV R3, 0x8400 ;  /* 0x000084000003d802 */ /* 0x004fe20000000f00 */
[----:B-1----:R-:W-:Y:S10]  /*1e50*/  @P1 BRA `(.L_x_35) ;  /* 0x00000000000c1947 */ /* 0x002ff40003800000 */
[----:B------:R-:W-:-:S04]  /*1e60*/  SHF.L.U32 R4, R15, 0x1f, RZ ;  /* 0x0000001f0f047819 */ /* 0x000fc800000006ff */
[----:B------:R-:W1:Y:S02]  /*1e70*/  SYNCS.PHASECHK.TRANS64.TRYWAIT P0, [UR41+0x28], R4 ;  /* 0x00002804ff0075a7 */ /* 0x000e640008001129 */
[----:B-1----:R-:W-:Y:S05]  /*1e80*/  @!P0 BRA `(.L_x_36) ;  /* 0x0000007400b48947 */ /* 0x002fea0003800000 */
.L_x_35:
[----:B------:R2:W-:Y:S01]  /*1e90*/  @!P5 SYNCS.ARRIVE.TRANS64 RZ, [UR41], R3 ;  /* 0x00000003ffffd9a7 */ /* 0x0005e20008000029 */
[----:B------:R-:W-:-:S04]  /*1ea0*/  ULOP3.LUT UR8, UR14, 0x2, URZ, 0xfc, !UPT ;  /* 0x000000020e087892 */ /* 0x000fc8000f8efcff */
[----:B------:R-:W-:-:S09]  /*1eb0*/  UISETP.NE.AND UP0, UPT, UR8, 0x2, UPT ;  /* 0x000000020800788c */ /* 0x000fd2000bf05270 */
[----:B------:R-:W-:Y:S05]  /*1ec0*/  BRA.U UP0, `(.L_x_37) ;  /* 0x0000000100047547 */ /* 0x000fea000b800000 */
[----:B------:R-:W-:Y:S05]  /*1ed0*/  BPT.TRAP 0x1 ;  /* 0x000000040000795c */ /* 0x000fea0000300000 */
.L_x_37:
[----:B------:R-:W-:Y:S04]  /*1ee0*/  BSSY.RECONVERGENT B0, `(.L_x_38) ;  /* 0x0000003000007945 */ /* 0x000fe80003800200 */
[----:B------:R-:W-:Y:S05]  /*1ef0*/  @P4 BRA `(.L_x_39) ;  /* 0x0000000000044947 */ /* 0x000fea0003800000 */
[----:B------:R-:W-:Y:S05]  /*1f00*/  BPT.TRAP 0x1 ;  /* 0x000000040000795c */ /* 0x000fea0000300000 */
.L_x_39:
[----:B------:R-:W-:Y:S05]  /*1f10*/  BSYNC.RECONVERGENT B0 ;  /* 0x0000000000007941 */ /* 0x000fea0003800200 */
.L_x_38:
        /* <DEDUP_REMOVED lines=26> */
[----:B------:R-:W-:Y:S02]  /*20c0*/  UIADD3 UR8, UPT, UPT, UR6, 0x30e00, UR8 ;  /* 0x00030e0006087890 */ /* 0x000fe4000fffe008 */
[----:B------:R-:W-:Y:S01]  /*20d0*/  UIADD3.X UR49, UPT, UPT, URZ, UR39, URZ, UP0, !UPT ;  /* 0x00000027ff317290 */ /* 0x000fe200087fe4ff */
        /* <DEDUP_REMOVED lines=19> */
.L_x_41:
[----:B-1----:R-:W-:Y:S05]  /*2210*/  BSYNC.RECONVERGENT B0 ;  /* 0x0000000000007941 */ /* 0x002fea0003800200 */
.L_x_40:
[----:B------:R-:W-:Y:S01]  /*2220*/  UIADD3 UR20, UPT, UPT, UR20, 0x1, URZ ;  /* 0x0000000114147890 */ /* 0x000fe2000fffe0ff */
[----:B------:R-:W-:-:S03]  /*2230*/  UMOV UR28, UR15 ;  /* 0x0000000f001c7c82 */ /* 0x000fc60008000000 */
[----:B------:R-:W-:-:S09]  /*2240*/  UISETP.NE.AND UP0, UPT, UR20, UR25, UPT ;  /* 0x000000191400728c */ /* 0x000fd2000bf05270 */
[----:B------:R-:W-:Y:S05]  /*2250*/  BRA.U UP0, `(.L_x_42) ;  /* 0xfffffff900f47547 */ /* 0x000fea000b83ffff */
.L_x_34:
[C---:B-1----:R-:W-:Y:S01]  /*2260*/  LEA R2, R14.reuse, UR6, 0x3 ;  /* 0x000000060e027c11 */ /* 0x042fe2000f8e18ff */
[----:B------:R-:W-:Y:S01]  /*2270*/  NOP ;  /* 0x0000000000007918 */ /* 0x000fe20000000000 */
[----:B--2---:R-:W-:Y:S02]  /*2280*/  SHF.L.U32 R3, R13, 0x1f, RZ ;  /* 0x0000001f0d037819 */ /* 0x004fe400000006ff */
[----:B------:R-:W-:Y:S02]  /*2290*/  LEA R4, R14, UR6, 0x4 ;  /* 0x000000060e047c11 */ /* 0x000fe4000f8e20ff */
[----:B------:R-:W1:Y:S02]  /*22a0*/  SYNCS.PHASECHK.TRANS64.TRYWAIT P0, [R2+URZ+0xa0], R3 ;  /* 0x0000a003020075a7 */ /* 0x000e6400080011ff */
[----:B-1----:R-:W-:Y:S05]  /*22b0*/  @!P0 BRA `(.L_x_43) ;  /* 0x0000007000c08947 */ /* 0x002fea0003800000 */
.L_x_144:
[----:B------:R-:W2:Y:S01]  /*22c0*/  LDS.128 R4, [R4+0x110] ;  /* 0x0001100004047984 */ /* 0x000ea20000000c00 */
[----:B------:R-:W-:Y:S01]  /*22d0*/  ISETP.GE.AND P0, PT, R40, 0x1, PT ;  /* 0x000000012800780c */ /* 0x000fe20003f06270 */
[----:B-1----:R-:W-:Y:S01]  /*22e0*/  VIADD R2, R2, 0xb0 ;  /* 0x000000b002027836 */ /* 0x002fe20000000000 */
[----:B------:R-:W-:Y:S01]  /*22f0*/  @!PT LDS RZ, [RZ] ;  /* 0x00000000fffff984 */ /* 0x000fe20000000800 */
[----:B------:R-:W-:Y:S01]  /*2300*/  @!PT LDS RZ, [RZ] ;  /* 0x00000000fffff984 */ /* 0x000fe20000000800 */
[----:B------:R-:W-:Y:S01]  /*2310*/  @!PT LDS RZ, [RZ] ;  /* 0x00000000fffff984 */ /* 0x000fe20000000800 */
[----:B------:R-:W-:Y:S01]  /*2320*/  @!PT LDS RZ, [RZ] ;  /* 0x00000000fffff984 */ /* 0x000fe20000000800 */
[----:B------:R1:W-:Y:S06]  /*2330*/  MEMBAR.ALL.CTA ;  /* 0x0000000000007992 */ /* 0x0003ec0000008000 */
[----:B-1----:R-:W1:Y:S01]  /*2340*/  FENCE.VIEW.ASYNC.S ;  /* 0x00000000000073c6 */ /* 0x002e620000000000 */
[----:B------:R-:W-:-:S04]  /*2350*/  PRMT R2, RZ, 0x654, R2 ;  /* 0x00000654ff027816 */ /* 0x000fc80000000002 */
[----:B-1----:R1:W-:Y:S01]  /*2360*/  SYNCS.ARRIVE.TRANS64.RED.A1T0 RZ, [R2+URZ], RZ ;  /* 0x000000ff02ff79a7 */ /* 0x0023e200081004ff */
[----:B--2---:R-:W-:-:S13]  /*2370*/  LOP3.LUT P2, RZ, R6, 0x1, RZ, 0xc0, !PT ;  /* 0x0000000106ff7812 */ /* 0x004fda000784c0ff */
[----:B------:R-:W-:Y:S01]  /*2380*/  @P2 SHF.R.U32.HI R3, RZ, 0x10, R5 ;  /* 0x00000010ff032819 */ /* 0x000fe20000011605 */
[----:B------:R-:W-:Y:S01]  /*2390*/  VOTEU.ANY UP0, P2 ;  /* 0x0000000000ff7886 */ /* 0x000fe20001000100 */
[----:B------:R-:W-:Y:S02]  /*23a0*/  @P2 MOV R10, R4 ;  /* 0x00000004000a2202 */ /* 0x000fe40000000f00 */
[----:B------:R-:W-:Y:S02]  /*23b0*/  @P2 R2UR.BROADCAST UR8, R3 ;  /* 0x00000000030822ca */ /* 0x000fe400008e0000 */
[----:B------:R-:W-:-:S11]  /*23c0*/  @P2 LOP3.LUT R9, R5, 0xffff, RZ, 0xc0, !PT ;  /* 0x0000ffff05092812 */ /* 0x000fd600078ec0ff */
[----:B------:R-:W-:Y:S01]  /*23d0*/  @UP0 UMOV UR44, UR8 ;  /* 0x00000008002c0c82 */ /* 0x000fe20008000000 */
[----:B-1----:R-:W-:Y:S05]  /*23e0*/  @!P0 BRA `(.L_x_44) ;  /* 0x0000000000b88947 */ /* 0x002fea0003800000 */
[----:B------:R-:W4:Y:S01]  /*23f0*/  LDC.64 R4, c[0x0][0xf18] ;  /* 0x0003c600ff047b82 */ /* 0x000f220000000a00 */
[----:B------:R-:W-:-:S07]  /*2400*/  ISETP.NE.AND P3, PT, R40, 0x1, PT ;  /* 0x000000012800780c */ /* 0x000fce0003f65270 */
[----:B------:R-:W3:Y:S08]  /*2410*/  LDC.64 R6, c[0x0][0xf10] ;  /* 0x0003c400ff067b82 */ /* 0x000ef00000000a00 */
[----:B------:R-:W1:Y:S08]  /*2420*/  LDC R16, c[0x0][0xf20] ;  /* 0x0003c800ff107b82 */ /* 0x000e700000000800 */
[----:B------:R-:W2:Y:S01]  /*2430*/  LDC R17, c[0x0][0xf0c] ;  /* 0x0003c300ff117b82 */ /* 0x000ea20000000800 */
[----:B----4-:R-:W-:Y:S01]  /*2440*/  IMAD.HI.U32 R19, R0, R5, RZ ;  /* 0x0000000500137227 */ /* 0x010fe200078e00ff */
[----:B------:R-:W-:-:S03]  /*2450*/  ISETP.NE.AND P0, PT, R4, 0x1, PT ;  /* 0x000000010400780c */ /* 0x000fc60003f05270 */
[----:B------:R-:W-:-:S03]  /*2460*/  IMAD.HI.U32 R5, R9, R5, RZ ;  /* 0x0000000509057227 */ /* 0x000fc600078e00ff */
[----:B------:R-:W4:Y:S01]  /*2470*/  LDC.64 R2, c[0x0][0xf28] ;  /* 0x0003ca00ff027b82 */ /* 0x000f220000000a00 */
[----:B---3--:R-:W-:-:S04]  /*2480*/  IMAD.HI.U32 R20, R8, R6, RZ ;  /* 0x0000000608147227 */ /* 0x008fc800078e00ff */
[----:B------:R-:W-:Y:S01]  /*2490*/  IMAD.HI.U32 R21, R10, R6, RZ ;  /* 0x000000060a157227 */ /* 0x000fe200078e00ff */
[----:B------:R-:W-:Y:S02]  /*24a0*/  SHF.R.U32.HI R20, RZ, R7, R20 ;  /* 0x00000007ff147219 */ /* 0x000fe40000011614 */
[-C--:B-1----:R-:W-:Y:S02]  /*24b0*/  SHF.R.U32.HI R19, RZ, R16.reuse, R19 ;  /* 0x00000010ff137219 */ /* 0x082fe40000011613 */
[----:B------:R-:W-:Y:S02]  /*24c0*/  SHF.R.U32.HI R5, RZ, R16, R5 ;  /* 0x00000010ff057219 */ /* 0x000fe40000011605 */
[----:B------:R-:W-:Y:S02]  /*24d0*/  SEL R19, R0, R19, !P0 ;  /* 0x0000001300137207 */ /* 0x000fe40004000000 */
[----:B------:R-:W-:Y:S02]  /*24e0*/  SHF.R.U32.HI R21, RZ, R7, R21 ;  /* 0x00000007ff157219 */ /* 0x000fe40000011615 */
[----:B--2---:R-:W-:-:S02]  /*24f0*/  ISETP.NE.AND P1, PT, R17, 0x1, PT ;  /* 0x000000011100780c */ /* 0x004fc40003f25270 */
[----:B------:R-:W-:Y:S02]  /*2500*/  SEL R5, R9, R5, !P0 ;  /* 0x0000000509057207 */ /* 0x000fe40004000000 */
[----:B------:R-:W-:Y:S02]  /*2510*/  SEL R20, R8, R20, !P1 ;  /* 0x0000001408147207 */ /* 0x000fe40004800000 */
[----:B------:R-:W-:Y:S01]  /*2520*/  SEL R21, R10, R21, !P1 ;  /* 0x000000150a157207 */ /* 0x000fe20004800000 */
[----:B----4-:R-:W-:-:S04]  /*2530*/  IMAD.HI.U32 R18, R19, R2, RZ ;  /* 0x0000000213127227 */ /* 0x010fc800078e00ff */
[----:B------:R-:W-:Y:S01]  /*2540*/  IMAD.HI.U32 R6, R20, R2, RZ ;  /* 0x0000000214067227 */ /* 0x000fe200078e00ff */
[----:B------:R-:W-:-:S04]  /*2550*/  @P3 SHF.R.U32.HI R19, RZ, R3, R18 ;  /* 0x00000003ff133219 */ /* 0x000fc80000011612 */
[----:B------:R-:W-:Y:S01]  /*2560*/  @P3 SHF.R.U32.HI R20, RZ, R3, R6 ;  /* 0x00000003ff143219 */ /* 0x000fe20000011606 */
[----:B------:R-:W-:-:S04]  /*2570*/  IMAD R19, R40, R19, RZ ;  /* 0x0000001328137224 */ /* 0x000fc800078e02ff */
[----:B------:R-:W-:Y:S01]  /*2580*/  IMAD R6, R40, R20, RZ ;  /* 0x0000001428067224 */ /* 0x000fe200078e02ff */
[----:B------:R-:W-:-:S04]  /*2590*/  ISETP.GE.AND P0, PT, R5, R19, PT ;  /* 0x000000130500720c */ /* 0x000fc80003f06270 */
[----:B------:R-:W-:Y:S01]  /*25a0*/  ISETP.GE.OR P0, PT, R21, R6, P0 ;  /* 0x000000061500720c */ /* 0x000fe20000706670 */
[----:B------:R-:W-:-:S05]  /*25b0*/  IMAD.HI.U32 R6, R5, R2, RZ ;  /* 0x0000000205067227 */ /* 0x000fca00078e00ff */
[----:B------:R-:W-:-:S04]  /*25c0*/  SHF.R.U32.HI R6, RZ, R3, R6 ;  /* 0x00000003ff067219 */ /* 0x000fc80000011606 */
[----:B------:R-:W-:-:S03]  /*25d0*/  SEL R6, R5, R6, !P3 ;  /* 0x0000000605067207 */ /* 0x000fc60005800000 */
[----:B------:R-:W-:-:S04]  /*25e0*/  @!P0 IMAD.HI.U32 R7, R21, R2, RZ ;  /* 0x0000000215078227 */ /* 0x000fc800078e00ff */
[----:B------:R-:W-:Y:S01]  /*25f0*/  IMAD.MOV R2, RZ, RZ, -R6 ;  /* 0x000000ffff027224 */ /* 0x000fe200078e0a06 */
[----:B------:R-:W-:Y:S02]  /*2600*/  @!P0 SHF.R.U32.HI R3, RZ, R3, R7 ;  /* 0x00000003ff038219 */ /* 0x000fe40000011607 */
[----:B------:R-:W-:Y:S01]  /*2610*/  IADD3 R7, PT, PT, -R5, RZ, RZ ;  /* 0x000000ff05077210 */ /* 0x000fe20007ffe1ff */
[----:B------:R-:W-:Y:S01]  /*2620*/  IMAD R2, R40, R2, R5 ;  /* 0x0000000228027224 */ /* 0x000fe200078e0205 */
[----:B------:R-:W-:-:S03]  /*2630*/  @!P0 SEL R3, R21, R3, !P3 ;  /* 0x0000000315038207 */ /* 0x000fc60005800000 */
[----:B------:R-:W-:Y:S02]  /*2640*/  IMAD R7, R4, R7, R9 ;  /* 0x0000000704077224 */ /* 0x000fe400078e0209 */
[--C-:B------:R-:W-:Y:S02]  /*2650*/  @!P0 IMAD.IADD R6, R6, 0x1, -R3.reuse ;  /* 0x0000000106068824 */ /* 0x100fe400078e0a03 */
[----:B------:R-:W-:Y:S01]  /*2660*/  @!P0 IMAD R3, R2, R20, R3 ;  /* 0x0000001402038224 */ /* 0x000fe200078e0203 */
[----:B------:R-:W-:Y:S01]  /*2670*/  IADD3 R2, PT, PT, -R21, RZ, RZ ;  /* 0x000000ff15027210 */ /* 0x000fe20007ffe1ff */
[----:B------:R-:W-:Y:S02]  /*2680*/  @!P0 IMAD R5, R40, R6, R21 ;  /* 0x0000000628058224 */ /* 0x000fe400078e0215 */
[----:B------:R-:W-:Y:S02]  /*2690*/  @!P0 IMAD.MOV.U32 R21, RZ, RZ, R3 ;  /* 0x000000ffff158224 */ /* 0x000fe400078e0003 */
[----:B------:R-:W-:-:S02]  /*26a0*/  IMAD R2, R17, R2, R10 ;  /* 0x0000000211027224 */ /* 0x000fc400078e020a */
[----:B------:R-:W-:Y:S02]  /*26b0*/  IMAD R9, R5, R4, R7 ;  /* 0x0000000405097224 */ /* 0x000fe400078e0207 */
[----:B------:R-:W-:Y:S02]  /*26c0*/  IMAD R10, R21, R17, R2 ;  /* 0x00000011150a7224 */ /* 0x000fe400078e0202 */
.L_x_44:
[----:B------:R-:W1:Y:S02]  /*26d0*/  LDCU UR8, c[0x0][0xf30] ;  /* 0x0001e600ff0877ac */ /* 0x000e640008000800 */
[----:B-1----:R-:W-:-:S09]  /*26e0*/  UISETP.NE.AND UP0, UPT, UR8, 0x1, UPT ;  /* 0x000000010800788c */ /* 0x002fd2000bf05270 */
[----:B------:R-:W-:Y:S05]  /*26f0*/  BRA.U UP0, `(.L_x_45) ;  /* 0x0000000100407547 */ /* 0x000fea000b800000 */
[----:B------:R-:W1:Y:S08]  /*2700*/  LDC.64 R4, c[0x0][0xf10] ;  /* 0x0003c400ff047b82 */ /* 0x000e700000000a00 */
[----:B------:R-:W2:Y:S08]  /*2710*/  LDC.64 R2, c[0x0][0xf18] ;  /* 0x0003c600ff027b82 */ /* 0x000eb00000000a00 */
[----:B------:R-:W3:Y:S08]  /*2720*/  LDC R6, c[0x0][0xf20] ;  /* 0x0003c800ff067b82 */ /* 0x000ef00000000800 */
[----:B------:R-:W4:Y:S01]  /*2730*/  LDC R7, c[0x0][0xf0c] ;  /* 0x0003c300ff077b82 */ /* 0x000f220000000800 */
[----:B-1----:R-:W-:-:S05]  /*2740*/  IMAD.HI.U32 R4, R10, R4, RZ ;  /* 0x000000040a047227 */ /* 0x002fca00078e00ff */
[----:B------:R-:W-:Y:S01]  /*2750*/  SHF.R.U32.HI R4, RZ, R5, R4 ;  /* 0x00000005ff047219 */ /* 0x000fe20000011604 */
[----:B--2---:R-:W-:Y:S01]  /*2760*/  IMAD.HI.U32 R3, R9, R3, RZ ;  /* 0x0000000309037227 */ /* 0x004fe200078e00ff */
[----:B------:R-:W-:-:S04]  /*2770*/  ISETP.NE.AND P0, PT, R2, 0x1, PT ;  /* 0x000000010200780c */ /* 0x000fc80003f05270 */
[----:B---3--:R-:W-:-:S04]  /*2780*/  SHF.R.U32.HI R3, RZ, R6, R3 ;  /* 0x00000006ff037219 */ /* 0x008fc80000011603 */
[----:B------:R-:W-:Y:S02]  /*2790*/  SEL R3, R9, R3, !P0 ;  /* 0x0000000309037207 */ /* 0x000fe40004000000 */
[----:B----4-:R-:W-:-:S04]  /*27a0*/  ISETP.NE.AND P1, PT, R7, 0x1, PT ;  /* 0x000000010700780c */ /* 0x010fc80003f25270 */
[----:B------:R-:W-:-:S05]  /*27b0*/  SEL R4, R10, R4, !P1 ;  /* 0x000000040a047207 */ /* 0x000fca0004800000 */
[----:B------:R-:W-:Y:S02]  /*27c0*/  IMAD.IADD R5, R3, 0x1, -R4 ;  /* 0x0000000103057824 */ /* 0x000fe400078e0a04 */
[----:B------:R-:W-:Y:S02]  /*27d0*/  IMAD.IADD R3, R4, 0x1, -R3 ;  /* 0x0000000104037824 */ /* 0x000fe400078e0a03 */
[----:B------:R-:W-:Y:S02]  /*27e0*/  IMAD R10, R5, R7, R10 ;  /* 0x00000007050a7224 */ /* 0x000fe400078e020a */
[----:B------:R-:W-:-:S07]  /*27f0*/  IMAD R9, R3, R2, R9 ;  /* 0x0000000203097224 */ /* 0x000fce00078e0209 */
.L_x_45:
[----:B------:R-:W-:Y:S01]  /*2800*/  VIADD R14, R14, 0x1 ;  /* 0x000000010e0e7836 */ /* 0x000fe20000000000 */
[----:B------:R-:W-:Y:S01]  /*2810*/  PLOP3.LUT P1, PT, PT, PT, PT, 0x80, 0x8 ;  /* 0x000000000008781c */ /* 0x000fe20003f2f070 */
[----:B------:R-:W-:Y:S02]  /*2820*/  IMAD.IADD R2, R10, 0x1, R87 ;  /* 0x000000010a027824 */ /* 0x000fe400078e0257 */
[----:B------:R-:W-:Y:S01]  /*2830*/  IMAD.IADD R3, R9, 0x1, R86 ;  /* 0x0000000109037824 */ /* 0x000fe200078e0256 */
[----:B------:R-:W-:Y:S02]  /*2840*/  ISETP.NE.AND P0, PT, R14, 0x2, PT ;  /* 0x000000020e00780c */ /* 0x000fe40003f05270 */
[----:B------:R-:W-:Y:S02]  /*2850*/  R2UR UR27, R2 ;  /* 0x00000000021b72ca */ /* 0x000fe400000e0000 */
[----:B------:R-:W-:Y:S02]  /*2860*/  SEL R2, RZ, 0x1, P0 ;  /* 0x00000001ff027807 */ /* 0x000fe40000000000 */
[----:B------:R-:W-:-:S02]  /*2870*/  R2UR UR11, R3 ;  /* 0x00000000030b72ca */ /* 0x000fc400000e0000 */
[----:B------:R-:W-:Y:S02]  /*2880*/  LOP3.LUT R13, R13, R2, RZ, 0x3c, !PT ;  /* 0x000000020d0d7212 */ /* 0x000fe400078e3cff */
[----:B------:R-:W-:Y:S01]  /*2890*/  SEL R14, R14, RZ, P0 ;  /* 0x000000ff0e0e7207 */ /* 0x000fe20000000000 */
[----:B------:R-:W-:Y:S10]  /*28a0*/  @P2 BRA `(.L_x_46) ;  /* 0xffffffec00c82947 */ /* 0x000ff4000383ffff */
[----:B------:R-:W-:Y:S01]  /*28b0*/  UIADD3 UR6, UPT, UPT, UR6, 0x28, URZ ;  /* 0x0000002806067890 */ /* 0x000fe2000fffe0ff */
[----:B------:R-:W-:-:S03]  /*28c0*/  SHF.L.U32 R2, R15, 0x1f, RZ ;  /* 0x0000001f0f027819 */ /* 0x000fc600000006ff */
[----:B------:R-:W-:-:S09]  /*28d0*/  ULEA UR4, UR15, UR6, 0x3 ;  /* 0x000000060f047291 */ /* 0x000fd2000f8e18ff */
[----:B------:R-:W1:Y:S02]  /*28e0*/  SYNCS.PHASECHK.TRANS64.TRYWAIT P0, [UR4], R2 ;  /* 0x00000002ff0075a7 */ /* 0x000e640008001104 */
[----:B-1----:R-:W-:Y:S05]  /*28f0*/  @!P0 BRA `(.L_x_47) ;  /* 0x0000006c00448947 */ /* 0x002fea0003800000 */
.L_x_146:
[----:B------:R-:W-:-:S04]  /*2900*/  UIADD3 UR5, UPT, UPT, UR15, 0x1, URZ ;  /* 0x000000010f057890 */ /* 0x000fc8000fffe0ff */
[----:B------:R-:W-:-:S04]  /*2910*/  UISETP.NE.AND UP0, UPT, UR5, 0x5, UPT ;  /* 0x000000050500788c */ /* 0x000fc8000bf05270 */
[----:B------:R-:W-:Y:S02]  /*2920*/  USEL UR7, URZ, 0x1, UP0 ;  /* 0x00000001ff077887 */ /* 0x000fe40008000000 */
[----:B------:R-:W-:-:S04]  /*2930*/  USEL UR5, UR5, URZ, UP0 ;  /* 0x000000ff05057287 */ /* 0x000fc80008000000 */
[----:B------:R-:W-:Y:S01]  /*2940*/  ULEA UR4, UR5, UR6, 0x3 ;  /* 0x0000000605047291 */ /* 0x000fe2000f8e18ff */
[----:B-1----:R-:W-:-:S04]  /*2950*/  LOP3.LUT R2, R15, UR7, RZ, 0x3c, !PT ;  /* 0x000000070f027c12 */ /* 0x002fc8000f8e3cff */
[----:B------:R-:W-:-:S04]  /*2960*/  SHF.L.U32 R3, R2, 0x1f, RZ ;  /* 0x0000001f02037819 */ /* 0x000fc800000006ff */
[----:B------:R-:W1:Y:S02]  /*2970*/  SYNCS.PHASECHK.TRANS64.TRYWAIT P0, [UR4], R3 ;  /* 0x00000003ff0075a7 */ /* 0x000e640008001104 */
[----:B-1----:R-:W-:Y:S05]  /*2980*/  @!P0 BRA `(.L_x_48) ;  /* 0x0000006c00388947 */ /* 0x002fea0003800000 */
.L_x_148:
[----:B------:R-:W-:-:S04]  /*2990*/  UIADD3 UR5, UPT, UPT, UR5, 0x1, URZ ;  /* 0x0000000105057890 */ /* 0x000fc8000fffe0ff */
[----:B------:R-:W-:-:S04]  /*29a0*/  UISETP.NE.AND UP0, UPT, UR5, 0x5, UPT ;  /* 0x000000050500788c */ /* 0x000fc8000bf05270 */
[----:B------:R-:W-:Y:S02]  /*29b0*/  USEL UR7, URZ, 0x1, UP0 ;  /* 0x00000001ff077887 */ /* 0x000fe40008000000 */
[----:B------:R-:W-:-:S04]  /*29c0*/  USEL UR5, UR5, URZ, UP0 ;  /* 0x000000ff05057287 */ /* 0x000fc80008000000 */
[----:B------:R-:W-:Y:S01]  /*29d0*/  ULEA UR4, UR5, UR6, 0x3 ;  /* 0x0000000605047291 */ /* 0x000fe2000f8e18ff */
[----:B------:R-:W-:-:S04]  /*29e0*/  LOP3.LUT R2, R2, UR7, RZ, 0x3c, !PT ;  /* 0x0000000702027c12 */ /* 0x000fc8000f8e3cff */
[----:B-1----:R-:W-:-:S04]  /*29f0*/  SHF.L.U32 R3, R2, 0x1f, RZ ;  /* 0x0000001f02037819 */ /* 0x002fc800000006ff */
[----:B------:R-:W1:Y:S02]  /*2a00*/  SYNCS.PHASECHK.TRANS64.TRYWAIT P0, [UR4], R3 ;  /* 0x00000003ff0075a7 */ /* 0x000e640008001104 */
[----:B-1----:R-:W-:Y:S05]  /*2a10*/  @!P0 BRA `(.L_x_49) ;  /* 0x0000006c002c8947 */ /* 0x002fea0003800000 */
.L_x_150:
        /* <DEDUP_REMOVED lines=9> */
.L_x_152:
[----:B------:R-:W-:-:S04]  /*2ab0*/  UIADD3 UR5, UPT, UPT, UR5, 0x1, URZ ;  /* 0x0000000105057890 */ /* 0x000fc8000fffe0ff */
[----:B------:R-:W-:-:S04]  /*2ac0*/  UISETP.NE.AND UP0, UPT, UR5, 0x5, UPT ;  /* 0x000000050500788c */ /* 0x000fc8000bf05270 */
[----:B------:R-:W-:Y:S02]  /*2ad0*/  USEL UR4, URZ, 0x1, UP0 ;  /* 0x00000001ff047887 */ /* 0x000fe40008000000 */
[----:B------:R-:W-:-:S04]  /*2ae0*/  USEL UR5, UR5, URZ, UP0 ;  /* 0x000000ff05057287 */ /* 0x000fc80008000000 */
[----:B------:R-:W-:Y:S01]  /*2af0*/  ULEA UR5, UR5, UR6, 0x3 ;  /* 0x0000000605057291 */ /* 0x000fe2000f8e18ff */
[----:B------:R-:W-:-:S04]  /*2b00*/  LOP3.LUT R2, R2, UR4, RZ, 0x3c, !PT ;  /* 0x0000000402027c12 */ /* 0x000fc8000f8e3cff */
[----:B------:R-:W-:Y:S01]  /*2b10*/  SHF.L.U32 R2, R2, 0x1f, RZ ;  /* 0x0000001f02027819 */ /* 0x000fe200000006ff */
[----:B-1--4-:R-:W-:-:S07]  /*2b20*/  IMAD.U32 R0, RZ, RZ, UR5 ;  /* 0x00000005ff007e24 */ /* 0x012fce000f8e00ff */
.L_x_51:
[----:B-1----:R1:W2:Y:S02]  /*2b30*/  SYNCS.PHASECHK.TRANS64.TRYWAIT P0, [R0+URZ], R2 ;  /* 0x00000002000075a7 */ /* 0x0022a400080011ff */
[----:B--2---:R-:W-:Y:S05]  /*2b40*/  @!P0 NANOSLEEP.SYNCS 0x989680 ;  /* 0x009896800000895d */ /* 0x004fea0003900000 */
[----:B------:R-:W2:Y:S02]  /*2b50*/  @!P0 SYNCS.PHASECHK.TRANS64 P0, [R0+URZ], R2 ;  /* 0x00000002000085a7 */ /* 0x000ea400080010ff */
[----:B--2---:R-:W-:Y:S05]  /*2b60*/  @P0 EXIT ;  /* 0x000000000000094d */ /* 0x004fea0003800000 */
[----:B------:R-:W-:Y:S05]  /*2b70*/  BRA `(.L_x_51) ;  /* 0xfffffffc00ec7947 */ /* 0x000fea000383ffff */
.L_x_22:
[----:B------:R-:W-:-:S04]  /*2b80*/  UISETP.NE.AND UP0, UPT, UR45, URZ, UPT ;  /* 0x000000ff2d00728c */ /* 0x000fc8000bf05270 */
[----:B------:R-:W-:-:S09]  /*2b90*/  UISETP.NE.OR UP0, UPT, UR10, 0x1, UP0 ;  /* 0x000000010a00788c */ /* 0x000fd20008705670 */
[----:B------:R-:W-:Y:S05]  /*2ba0*/  BRA.U UP0, `(.L_x_52) ;  /* 0x0000000500487547 */ /* 0x000fea000b800000 */
[----:B------:R-:W-:Y:S01]  /*2bb0*/  ISETP.GE.U32.AND P2, PT, R2, 0x4, PT ;  /* 0x000000040200780c */ /* 0x000fe20003f46070 */
[----:B------:R-:W-:Y:S01]  /*2bc0*/  IMAD.MOV.U32 R12, RZ, RZ, 0x1 ;  /* 0x00000001ff0c7424 */ /* 0x000fe200078e00ff */
[----:B------:R-:W-:Y:S02]  /*2bd0*/  CS2R R10, SRZ ;  /* 0x00000000000a7805 */ /* 0x000fe4000001ff00 */
[----:B------:R-:W-:Y:S01]  /*2be0*/  CS2R R8, SRZ ;  /* 0x0000000000087805 */ /* 0x000fe2000001ff00 */
[----:B------:R-:W-:Y:S01]  /*2bf0*/  UMOV UR4, 0x400 ;  /* 0x0000040000047882 */ /* 0x000fe20000000000 */
[----:B------:R-:W-:Y:S01]  /*2c00*/  UMOV UR6, URZ ;  /* 0x000000ff00067c82 */ /* 0x000fe20008000000 */
[----:B------:R-:W-:-:S12]  /*2c10*/  ULEA UR45, UR45, UR4, 0x18 ;  /* 0x000000042d2d7291 */ /* 0x000fd8000f8ec0ff */
.L_x_56:
[----:B------:R-:W-:Y:S02]  /*2c20*/  LEA R0, R8, UR45, 0x3 ;  /* 0x0000002d08007c11 */ /* 0x000fe4000f8e18ff */
[----:B------:R-:W-:-:S03]  /*2c30*/  SHF.L.U32 R4, R9, 0x1f, RZ ;  /* 0x0000001f09047819 */ /* 0x000fc600000006ff */
[----:B------:R-:W-:Y:S01]  /*2c40*/  VIADD R5, R0, 0xf0 ;  /* 0x000000f000057836 */ /* 0x000fe20000000000 */
[----:B------:R-:W1:Y:S02]  /*2c50*/  SYNCS.PHASECHK.TRANS64.TRYWAIT P0, [R0+URZ+0xe0], R4 ;  /* 0x0000e004000075a7 */ /* 0x000e6400080011ff */
[----:B-1----:R-:W-:Y:S05]  /*2c60*/  @!P0 BRA `(.L_x_53) ;  /* 0x0000006800c88947 */ /* 0x002fea0003800000 */
.L_x_153:
[----:B------:R-:W-:Y:S01]  /*2c70*/  ULEA UR5, UR6, UR45, 0x3 ;  /* 0x0000002d06057291 */ /* 0x000fe2000f8e18ff */
[----:B-1----:R-:W-:Y:S01]  /*2c80*/  PRMT R0, RZ, 0x654, R5 ;  /* 0x00000654ff007816 */ /* 0x002fe20000000005 */
[----:B------:R-:W-:Y:S01]  /*2c90*/  @!P2 IMAD.MOV.U32 R4, RZ, RZ, 0x10 ;  /* 0x00000010ff04a424 */ /* 0x000fe200078e00ff */
[----:B------:R-:W-:Y:S01]  /*2ca0*/  SHF.L.U32 R5, R12, 0x1f, RZ ;  /* 0x0000001f0c057819 */ /* 0x000fe200000006ff */
[----:B------:R-:W-:Y:S01]  /*2cb0*/  UIADD3 UR4, UPT, UPT, UR5, 0xa0, URZ ;  /* 0x000000a005047890 */ /* 0x000fe2000fffe0ff */
[----:B------:R1:W-:Y:S05]  /*2cc0*/  SYNCS.ARRIVE.TRANS64.RED.A1T0 RZ, [R0+URZ], RZ ;  /* 0x000000ff00ff79a7 */ /* 0x0003ea00081004ff */
[----:B------:R-:W-:Y:S01]  /*2cd0*/  IMAD.U32 R6, RZ, RZ, UR4 ;  /* 0x00000004ff067e24 */ /* 0x000fe2000f8e00ff */
[----:B------:R-:W3:Y:S04]  /*2ce0*/  SYNCS.PHASECHK.TRANS64.TRYWAIT P0, [UR5+0xb0], R5 ;  /* 0x0000b005ff0075a7 */ /* 0x000ee80008001105 */
[----:B------:R-:W-:Y:S01]  /*2cf0*/  PRMT R6, R2, 0x654, R6 ;  /* 0x0000065402067816 */ /* 0x000fe20000000006 */
[----:B-1-3--:R-:W-:Y:S06]  /*2d00*/  @!P0 BRA `(.L_x_54) ;  /* 0x0000006800b48947 */ /* 0x00afec0003800000 */
.L_x_155:
[----:B------:R-:W-:Y:S01]  /*2d10*/  ULEA UR4, UR6, UR45, 0x4 ;  /* 0x0000002d06047291 */ /* 0x000fe2000f8e20ff */
[----:B------:R-:W-:Y:S01]  /*2d20*/  SEL R3, R6, R3, !P2 ;  /* 0x0000000306037207 */ /* 0x000fe20005000000 */
[----:B------:R-:W-:Y:S01]  /*2d30*/  UIADD3 UR5, UPT, UPT, UR5, 0xa0, URZ ;  /* 0x000000a005057890 */ /* 0x000fe2000fffe0ff */
[----:B-1----:R-:W-:Y:S01]  /*2d40*/  LEA R0, R11, UR45, 0x3 ;  /* 0x0000002d0b007c11 */ /* 0x002fe2000f8e18ff */
[----:B------:R-:W-:Y:S01]  /*2d50*/  UIADD3 UR4, UPT, UPT, UR4, 0x110, URZ ;  /* 0x0000011004047890 */ /* 0x000fe2000fffe0ff */
[----:B------:R1:W-:Y:S01]  /*2d60*/  @!P2 SYNCS.ARRIVE.TRANS64.RED RZ, [R3+URZ], R4 ;  /* 0x0000000403ffa9a7 */ /* 0x0003e200080004ff */
[----:B------:R-:W-:Y:S01]  /*2d70*/  UIADD3 UR6, UPT, UPT, UR6, 0x1, URZ ;  /* 0x0000000106067890 */ /* 0x000fe2000fffe0ff */
[----:B------:R-:W-:-:S03]  /*2d80*/  VIADD R8, R8, 0x1 ;  /* 0x0000000108087836 */ /* 0x000fc60000000000 */
[----:B------:R-:W-:Y:S02]  /*2d90*/  UISETP.NE.AND UP0, UPT, UR6, 0x2, UPT ;  /* 0x000000020600788c */ /* 0x000fe4000bf05270 */
[----:B------:R-:W-:Y:S01]  /*2da0*/  ISETP.NE.AND P0, PT, R8, 0x2, PT ;  /* 0x000000020800780c */ /* 0x000fe20003f05270 */
[----:B------:R-:W-:Y:S06]  /*2db0*/  UGETNEXTWORKID.BROADCAST [UR4], [UR5] ;  /* 0x00000000040073ca */ /* 0x000fec0008000100 */
[----:B------:R-:W-:Y:S02]  /*2dc0*/  USEL UR4, URZ, 0x1, UP0 ;  /* 0x00000001ff047887 */ /* 0x000fe40008000000 */
[----:B------:R-:W-:-:S04]  /*2dd0*/  USEL UR6, UR6, URZ, UP0 ;  /* 0x000000ff06067287 */ /* 0x000fc80008000000 */
[----:B------:R-:W-:Y:S02]  /*2de0*/  LOP3.LUT R12, R12, UR4, RZ, 0x3c, !PT ;  /* 0x000000040c0c7c12 */ /* 0x000fe4000f8e3cff */
[----:B-1----:R-:W-:-:S04]  /*2df0*/  SHF.L.U32 R4, R10, 0x1f, RZ ;  /* 0x0000001f0a047819 */ /* 0x002fc800000006ff */
[----:B------:R-:W1:Y:S02]  /*2e00*/  SYNCS.PHASECHK.TRANS64.TRYWAIT P1, [R0+URZ+0xa0], R4 ;  /* 0x0000a004000075a7 */ /* 0x000e6400080211ff */
[----:B-1----:R-:W-:Y:S05]  /*2e10*/  @!P1 BRA `(.L_x_55) ;  /* 0x0000006800889947 */ /* 0x002fea0003800000 */
.L_x_156:
[C---:B-1----:R-:W-:Y:S01]  /*2e20*/  LEA R4, R11.reuse, UR45, 0x4 ;  /* 0x0000002d0b047c11 */ /* 0x042fe2000f8e20ff */
[----:B------:R-:W-:Y:S01]  /*2e30*/  VIADD R0, R0, 0xb0 ;  /* 0x000000b000007836 */ /* 0x000fe20000000000 */
[----:B------:R-:W-:Y:S01]  /*2e40*/  SEL R8, R8, RZ, P0 ;  /* 0x000000ff08087207 */ /* 0x000fe20000000000 */
[----:B------:R-:W-:-:S03]  /*2e50*/  VIADD R11, R11, 0x1 ;  /* 0x000000010b0b7836 */ /* 0x000fc60000000000 */
[----:B------:R-:W1:Y:S01]  /*2e60*/  LDS.128 R4, [R4+0x110] ;  /* 0x0001100004047984 */ /* 0x000e620000000c00 */
[----:B------:R-:W-:Y:S02]  /*2e70*/  PRMT R0, RZ, 0x654, R0 ;  /* 0x00000654ff007816 */ /* 0x000fe40000000000 */
[C---:B------:R-:W-:Y:S01]  /*2e80*/  ISETP.NE.AND P1, PT, R11.reuse, 0x2, PT ;  /* 0x000000020b00780c */ /* 0x040fe20003f25270 */
[----:B------:R-:W-:Y:S01]  /*2e90*/  @!PT LDS RZ, [RZ] ;  /* 0x00000000fffff984 */ /* 0x000fe20000000800 */
[----:B------:R-:W-:Y:S01]  /*2ea0*/  @!PT LDS RZ, [RZ] ;  /* 0x00000000fffff984 */ /* 0x000fe20000000800 */
[----:B------:R-:W-:Y:S01]  /*2eb0*/  @!PT LDS RZ, [RZ] ;  /* 0x00000000fffff984 */ /* 0x000fe20000000800 */
[----:B------:R-:W-:Y:S01]  /*2ec0*/  @!PT LDS RZ, [RZ] ;  /* 0x00000000fffff984 */ /* 0x000fe20000000800 */
[----:B------:R3:W-:Y:S06]  /*2ed0*/  MEMBAR.ALL.CTA ;  /* 0x0000000000007992 */ /* 0x0007ec0000008000 */
[----:B---3--:R-:W3:Y:S01]  /*2ee0*/  FENCE.VIEW.ASYNC.S ;  /* 0x00000000000073c6 */ /* 0x008ee20000000000 */
[----:B------:R-:W-:Y:S01]  /*2ef0*/  SEL R11, R11, RZ, P1 ;  /* 0x000000ff0b0b7207 */ /* 0x000fe20000800000 */
[----:B---3--:R3:W-:Y:S01]  /*2f00*/  SYNCS.ARRIVE.TRANS64.RED.A1T0 RZ, [R0+URZ], RZ ;  /* 0x000000ff00ff79a7 */ /* 0x0087e200081004ff */
[----:B-1----:R-:W-:-:S02]  /*2f10*/  LOP3.LUT P3, RZ, R6, 0x1, RZ, 0xc0, !PT ;  /* 0x0000000106ff7812 */ /* 0x002fc4000786c0ff */
[----:B------:R-:W-:-:S04]  /*2f20*/  SEL R4, RZ, 0x1, P1 ;  /* 0x00000001ff047807 */ /* 0x000fc80000800000 */
[----:B------:R-:W-:Y:S02]  /*2f30*/  LOP3.LUT R10, R10, R4, RZ, 0x3c, !PT ;  /* 0x000000040a0a7212 */ /* 0x000fe400078e3cff */
[----:B---3--:R-:W-:-:S04]  /*2f40*/  SEL R0, RZ, 0x1, P0 ;  /* 0x00000001ff007807 */ /* 0x008fc80000000000 */
[----:B------:R-:W-:Y:S01]  /*2f50*/  LOP3.LUT R9, R9, R0, RZ, 0x3c, !PT ;  /* 0x0000000009097212 */ /* 0x000fe200078e3cff */
[----:B------:R-:W-:Y:S06]  /*2f60*/  @P3 BRA `(.L_x_56) ;  /* 0xfffffffc002c3947 */ /* 0x000fec000383ffff */
[----:B------:R-:W-:Y:S01]  /*2f70*/  ULEA UR5, UR6, UR45, 0x3 ;  /* 0x0000002d06057291 */ /* 0x000fe2000f8e18ff */
[----:B------:R-:W-:-:S08]  /*2f80*/  SHF.L.U32 R2, R12, 0x1f, RZ ;  /* 0x0000001f0c027819 */ /* 0x000fd000000006ff */
[----:B------:R-:W1:Y:S02]  /*2f90*/  SYNCS.PHASECHK.TRANS64 P0, [UR5+0xb0], R2 ;  /* 0x0000b002ff0075a7 */ /* 0x000e640008001005 */
[----:B-1----:R-:W-:Y:S05]  /*2fa0*/  @P0 BRA `(.L_x_57) ;  /* 0x0000000000080947 */ /* 0x002fea0003800000 */
[----:B------:R-:W1:Y:S02]  /*2fb0*/  SYNCS.PHASECHK.TRANS64.TRYWAIT P0, [UR5+0xb0], R2 ;  /* 0x0000b002ff0075a7 */ /* 0x000e640008001105 */
[----:B-1----:R-:W-:Y:S05]  /*2fc0*/  @!P0 BRA `(.L_x_58) ;  /* 0x0000006800308947 */ /* 0x002fea0003800000 */
.L_x_57:
[----:B------:R-:W-:-:S04]  /*2fd0*/  UIADD3 UR4, UPT, UPT, UR6, 0x1, URZ ;  /* 0x0000000106047890 */ /* 0x000fc8000fffe0ff */
[----:B------:R-:W-:-:S04]  /*2fe0*/  UISETP.NE.AND UP0, UPT, UR4, 0x2, UPT ;  /* 0x000000020400788c */ /* 0x000fc8000bf05270 */
[----:B------:R-:W-:Y:S02]  /*2ff0*/  USEL UR7, URZ, 0x1, UP0 ;  /* 0x00000001ff077887 */ /* 0x000fe40008000000 */
[----:B------:R-:W-:-:S04]  /*3000*/  USEL UR4, UR4, URZ, UP0 ;  /* 0x000000ff04047287 */ /* 0x000fc80008000000 */
[----:B------:R-:W-:Y:S01]  /*3010*/  ULEA UR4, UR4, UR45, 0x3 ;  /* 0x0000002d04047291 */ /* 0x000fe2000f8e18ff */
[----:B-1----:R-:W-:-:S04]  /*3020*/  LOP3.LUT R2, R12, UR7, RZ, 0x3c, !PT ;  /* 0x000000070c027c12 */ /* 0x002fc8000f8e3cff */
[----:B------:R-:W-:-:S04]  /*3030*/  SHF.L.U32 R0, R2, 0x1f, RZ ;  /* 0x0000001f02007819 */ /* 0x000fc800000006ff */
[----:B------:R-:W1:Y:S02]  /*3040*/  SYNCS.PHASECHK.TRANS64 P0, [UR4+0xb0], R0 ;  /* 0x0000b000ff0075a7 */ /* 0x000e640008001004 */
[----:B-1----:R-:W-:Y:S05]  /*3050*/  @P0 EXIT ;  /* 0x000000000000094d */ /* 0x002fea0003800000 */
[----:B------:R-:W-:Y:S02]  /*3060*/  SHF.L.U32 R2, R2, 0x1f, RZ ;  /* 0x0000001f02027819 */ /* 0x000fe400000006ff */
[----:B------:R-:W-:-:S07]  /*3070*/  MOV R0, UR4 ;  /* 0x0000000400007c02 */ /* 0x000fce0008000f00 */
.L_x_59:
[----:B-1----:R1:W3:Y:S02]  /*3080*/  SYNCS.PHASECHK.TRANS64.TRYWAIT P0, [R0+URZ+0xb0], R2 ;  /* 0x0000b002000075a7 */ /* 0x0022e400080011ff */
[----:B---3--:R-:W-:Y:S05]  /*3090*/  @!P0 NANOSLEEP.SYNCS 0x989680 ;  /* 0x009896800000895d */ /* 0x008fea0003900000 */
[----:B------:R-:W3:Y:S02]  /*30a0*/  @!P0 SYNCS.PHASECHK.TRANS64 P0, [R0+URZ+0xb0], R2 ;  /* 0x0000b002000085a7 */ /* 0x000ee400080010ff */
[----:B---3--:R-:W-:Y:S05]  /*30b0*/  @P0 EXIT ;  /* 0x000000000000094d */ /* 0x008fea0003800000 */
[----:B------:R-:W-:Y:S05]  /*30c0*/  BRA `(.L_x_59) ;  /* 0xfffffffc00ec7947 */ /* 0x000fea000383ffff */
.L_x_52:
[----:B------:R-:W-:Y:S05]  /*30d0*/  BRA.U UP4, `(.L_x_60) ;  /* 0x0000001104307547 */ /* 0x000fea000b800000 */
[----:B------:R-:W-:Y:S01]  /*30e0*/  UMOV UR4, 0x40 ;  /* 0x0000004000047882 */ /* 0x000fe20000000000 */
[----:B------:R-:W-:Y:S01]  /*30f0*/  NOP ;  /* 0x0000000000007918 */ /* 0x000fe20000000000 */
[----:B------:R-:W-:Y:S01]  /*3100*/  ULEA UR4, UR45, UR4, 0x18 ;  /* 0x000000042d047291 */ /* 0x000fe2000f8ec0ff */
[----:B------:R-:W-:Y:S02]  /*3110*/  UMOV UR5, 0x400 ;  /* 0x0000040000057882 */ /* 0x000fe40000000000 */
[----:B------:R-:W-:-:S06]  /*3120*/  ULEA UR45, UR45, UR5, 0x18 ;  /* 0x000000052d2d7291 */ /* 0x000fcc000f8ec0ff */
[----:B------:R-:W1:Y:S02]  /*3130*/  LDS.U8 R2, [UR4+0x1c] ;  /* 0x00001c04ff027984 */ /* 0x000e640008000000 */
[----:B-1----:R-:W-:-:S13]  /*3140*/  ISETP.NE.AND P0, PT, R2, RZ, PT ;  /* 0x000000ff0200720c */ /* 0x002fda0003f05270 */
[----:B------:R-:W-:Y:S05]  /*3150*/  @P0 BRA `(.L_x_61) ;  /* 0x0000000000580947 */ /* 0x000fea0003800000 */
[----:B------:R-:W-:-:S13]  /*3160*/  ELECT P0, URZ, PT ;  /* 0x0000000000ff782f */ /* 0x000fda0003800000 */
[----:B------:R-:W-:Y:S05]  /*3170*/  @!P0 BRA `(.L_x_62) ;  /* 0x0000000000608947 */ /* 0x000fea0003800000 */
[----:B------:R-:W-:Y:S01]  /*3180*/  UMOV UR5, 0x10 ;  /* 0x0000001000057882 */ /* 0x000fe20000000000 */
[----:B------:R-:W-:Y:S01]  /*3190*/  HFMA2 R2, -RZ, RZ, 0, 5.9604644775390625e-08 ;  /* 0x00000001ff027431 */ /* 0x000fe200000001ff */
[----:B------:R-:W-:-:S03]  /*31a0*/  MOV R3, 0xffff ;  /* 0x0000ffff00037802 */ /* 0x000fc60000000f00 */
[----:B------:R-:W-:Y:S04]  /*31b0*/  DEPBAR.LE SB1, 0x36 ;  /* 0x00009d800000791a */ /* 0x000fe80000000000 */
[----:B------:R-:W1:Y:S02]  /*31c0*/  UTCATOMSWS.FIND_AND_SET.ALIGN UP0, UR5, UR5 ;  /* 0x00000005000575e3 */ /* 0x000e640008000800 */
[----:B-1----:R-:W-:Y:S01]  /*31d0*/  MOV R4, UR5 ;  /* 0x0000000500047c02 */ /* 0x002fe20008000f00 */
[----:B------:R-:W-:Y:S06]  /*31e0*/  BRA.U UP0, `(.L_x_63) ;  /* 0x0000000100187547 */ /* 0x000fec000b800000 */
.L_x_64:
[----:B------:R-:W-:Y:S05]  /*31f0*/  NANOSLEEP 0x64 ;  /* 0x000000640000795d */ /* 0x000fea0003800000 */
[----:B------:R-:W-:-:S05]  /*3200*/  UMOV UR5, 0x10 ;  /* 0x0000001000057882 */ /* 0x000fca0000000000 */
[----:B------:R-:W-:Y:S04]  /*3210*/  DEPBAR.LE SB1, 0x36 ;  /* 0x00009d800000791a */ /* 0x000fe80000000000 */
[----:B------:R-:W1:Y:S02]  /*3220*/  UTCATOMSWS.FIND_AND_SET.ALIGN UP0, UR5, UR5 ;  /* 0x00000005000575e3 */ /* 0x000e640008000800 */
[----:B-1----:R-:W-:Y:S01]  /*3230*/  MOV R4, UR5 ;  /* 0x0000000500047c02 */ /* 0x002fe20008000f00 */
[----:B------:R-:W-:Y:S05]  /*3240*/  BRA.U !UP0, `(.L_x_64) ;  /* 0xfffffffd08e87547 */ /* 0x000fea000b83ffff */
.L_x_63:
[-C--:B------:R-:W-:Y:S02]  /*3250*/  SHF.L.U32 R3, R3, R4.reuse, RZ ;  /* 0x0000000403037219 */ /* 0x080fe400000006ff */
[----:B------:R-:W-:Y:S01]  /*3260*/  SHF.L.U32 R2, R2, R4, RZ ;  /* 0x0000000402027219 */ /* 0x000fe200000006ff */
[----:B------:R-:W-:Y:S02]  /*3270*/  IMAD.SHL.U32 R4, R4, 0x20, RZ ;  /* 0x0000002004047824 */ /* 0x000fe400078e00ff */
[----:B------:R1:W-:Y:S04]  /*3280*/  ATOMS.OR RZ, [UR4+0x14], R3 ;  /* 0x00001403ffff798c */ /* 0x0003e8000b000004 */
[----:B------:R1:W-:Y:S04]  /*3290*/  ATOMS.OR RZ, [UR4+0x18], R2 ;  /* 0x00001802ffff798c */ /* 0x0003e8000b000004 */
[----:B------:R1:W-:Y:S01]  /*32a0*/  STS [UR45+0x130], R4 ;  /* 0x00013004ff007988 */ /* 0x0003e2000800082d */
[----:B------:R-:W-:Y:S05]  /*32b0*/  BRA `(.L_x_62) ;  /* 0x0000000000107947 */ /* 0x000fea0003800000 */
.L_x_61:
[----:B------:R-:W-:-:S05]  /*32c0*/  MOV R2, 0xffffffff ;  /* 0xffffffff00027802 */ /* 0x000fca0000000f00 */
[----:B------:R1:W-:Y:S02]  /*32d0*/  STS [UR45+0x130], R2 ;  /* 0x00013002ff007988 */ /* 0x0003e4000800082d */
[----:B-1----:R-:W-:Y:S02]  /*32e0*/  MOV R2, 0x3300 ;  /* 0x0000330000027802 */ /* 0x002fe40000000f00 */
[----:B--2--5:R-:W-:Y:S05]  /*32f0*/  CALL.REL.NOINC `($__internal_1_$__cuda_sm10x_tcgen05_guardrail_trap_phase_invalid_during_alloc) ;  /* 0x0000006c004c7944 */ /* 0x024fea0003c00000 */
.L_x_62:
[----:B------:R-:W-:Y:S05]  /*3300*/  WARPSYNC.ALL ;  /* 0x0000000000007948 */ /* 0x000fea0003800000 */
[----:B------:R-:W3:Y:S01]  /*3310*/  S2UR UR13, SR_CgaCtaId ;  /* 0x00000000000d79c3 */ /* 0x000ee20000008800 */
[----:B------:R-:W-:Y:S01]  /*3320*/  UMOV UR4, 0x400 ;  /* 0x0000040000047882 */ /* 0x000fe20000000000 */
[----:B------:R-:W-:-:S06]  /*3330*/  NOP ;  /* 0x0000000000007918 */ /* 0x000fcc0000000000 */
[----:B------:R-:W-:Y:S06]  /*3340*/  BAR.ARV 0x6, 0xa0 ;  /* 0x0182800000007b1d */ /* 0x000fec0000002000 */
[----:B------:R-:W4:Y:S01]  /*3350*/  LDCU UR14, c[0x0][0x38c] ;  /* 0x00007180ff0e77ac */ /* 0x000f220008000800 */
[----:B------:R-:W-:Y:S01]  /*3360*/  LOP3.LUT R0, R0, 0xffff, RZ, 0xc0, !PT ;  /* 0x0000ffff00007812 */ /* 0x000fe200078ec0ff */
[----:B------:R-:W-:Y:S01]  /*3370*/  IMAD.MOV.U32 R11, RZ, RZ, 0x1 ;  /* 0x00000001ff0b7424 */ /* 0x000fe200078e00ff */
[----:B------:R-:W-:Y:S01]  /*3380*/  CS2R R8, SRZ ;  /* 0x0000000000087805 */ /* 0x000fe2000001ff00 */
[----:B------:R-:W-:Y:S01]  /*3390*/  IMAD.MOV.U32 R10, RZ, RZ, RZ ;  /* 0x000000ffff0a7224 */ /* 0x000fe200078e00ff */
[----:B------:R-:W-:Y:S01]  /*33a0*/  R2UR UR17, R0 ;  /* 0x00000000001172ca */ /* 0x000fe200000e0000 */
[----:B------:R-:W-:Y:S01]  /*33b0*/  UMOV UR28, URZ ;  /* 0x000000ff001c7c82 */ /* 0x000fe20008000000 */
[----:B------:R-:W-:Y:S01]  /*33c0*/  UMOV UR27, URZ ;  /* 0x000000ff001b7c82 */ /* 0x000fe20008000000 */
[----:B---3--:R-:W-:Y:S01]  /*33d0*/  ULEA UR13, UR13, UR4, 0x18 ;  /* 0x000000040d0d7291 */ /* 0x008fe2000f8ec0ff */
[----:B------:R-:W3:Y:S03]  /*33e0*/  LDCU UR4, c[0x0][0x38c] ;  /* 0x00007180ff0477ac */ /* 0x000ee60008000800 */
[----:B------:R-:W-:-:S02]  /*33f0*/  UIADD3 UR19, UPT, UPT, UR13, 0x8400, URZ ;  /* 0x000084000d137890 */ /* 0x000fc4000fffe0ff */
[----:B------:R-:W-:-:S03]  /*3400*/  UIADD3 UR20, UPT, UPT, UR13, 0x1c400, URZ ;  /* 0x0001c4000d147890 */ /* 0x000fc6000fffe0ff */
[----:B-1----:R-:W1:Y:S01]  /*3410*/  LDS R2, [UR13+0x130] ;  /* 0x0001300dff027984 */ /* 0x002e620008000800 */
[----:B------:R-:W-:Y:S02]  /*3420*/  UIADD3 UR21, UPT, UPT, UR13, 0x30400, URZ ;  /* 0x000304000d157890 */ /* 0x000fe4000fffe0ff */
[----:B------:R-:W-:Y:S02]  /*3430*/  UIADD3 UR22, UPT, UPT, UR13, 0x30e00, URZ ;  /* 0x00030e000d167890 */ /* 0x000fe4000fffe0ff */
[----:B------:R-:W-:Y:S02]  /*3440*/  USHF.R.U32.HI UR19, URZ, 0x4, UR19 ;  /* 0x00000004ff137899 */ /* 0x000fe40008011613 */
[----:B------:R-:W-:Y:S02]  /*3450*/  USHF.R.U32.HI UR20, URZ, 0x4, UR20 ;  /* 0x00000004ff147899 */ /* 0x000fe40008011614 */
[----:B------:R-:W-:Y:S02]  /*3460*/  USHF.R.U32.HI UR21, URZ, 0x4, UR21 ;  /* 0x00000004ff157899 */ /* 0x000fe40008011615 */
[----:B---3--:R-:W-:-:S02]  /*3470*/  UIADD3 UR4, UPT, UPT, UR4, 0x7f, URZ ;  /* 0x0000007f04047890 */ /* 0x008fc4000fffe0ff */
[----:B------:R-:W-:Y:S02]  /*3480*/  USHF.R.U32.HI UR22, URZ, 0x4, UR22 ;  /* 0x00000004ff167899 */ /* 0x000fe40008011616 */
[----:B------:R-:W-:Y:S02]  /*3490*/  USHF.R.S32.HI UR12, URZ, 0x1f, UR4 ;  /* 0x0000001fff0c7899 */ /* 0x000fe40008011404 */
[----:B------:R-:W-:Y:S02]  /*34a0*/  ULOP3.LUT UR19, UR19, 0x3fff, URZ, 0xc0, !UPT ;  /* 0x00003fff13137892 */ /* 0x000fe4000f8ec0ff */
[----:B------:R-:W-:Y:S02]  /*34b0*/  ULEA.HI UR12, UR12, UR4, URZ, 0x7 ;  /* 0x000000040c0c7291 */ /* 0x000fe4000f8f38ff */
[----:B------:R-:W-:Y:S02]  /*34c0*/  ULOP3.LUT UR20, UR20, 0x3fff, URZ, 0xc0, !UPT ;  /* 0x00003fff14147892 */ /* 0x000fe4000f8ec0ff */
[----:B------:R-:W-:-:S02]  /*34d0*/  USHF.R.S32.HI UR12, URZ, 0x7, UR12 ;  /* 0x00000007ff0c7899 */ /* 0x000fc4000801140c */
[----:B------:R-:W-:Y:S02]  /*34e0*/  ULOP3.LUT UR21, UR21, 0x3fff, URZ, 0xc0, !UPT ;  /* 0x00003fff15157892 */ /* 0x000fe4000f8ec0ff */
[----:B------:R-:W-:Y:S02]  /*34f0*/  UISETP.LT.AND UP0, UPT, UR12, 0x1, UPT ;  /* 0x000000010c00788c */ /* 0x000fe4000bf01270 */
[----:B------:R-:W-:Y:S02]  /*3500*/  ULOP3.LUT UR22, UR22, 0x3fff, URZ, 0xc0, !UPT ;  /* 0x00003fff16167892 */ /* 0x000fe4000f8ec0ff */
[----:B------:R-:W-:Y:S02]  /*3510*/  USEL UR18, UR12, 0x1, !UP0 ;  /* 0x000000010c127887 */ /* 0x000fe4000c000000 */
[----:B------:R-:W-:Y:S02]  /*3520*/  ULOP3.LUT UR19, UR19, 0x10000, URZ, 0xfc, !UPT ;  /* 0x0001000013137892 */ /* 0x000fe4000f8efcff */
[----:B------:R-:W-:-:S02]  /*3530*/  ULOP3.LUT UR20, UR20, 0x10000, URZ, 0xfc, !UPT ;  /* 0x0001000014147892 */ /* 0x000fc4000f8efcff */
[----:B------:R-:W-:Y:S02]  /*3540*/  ULOP3.LUT UR21, UR21, 0x10000, URZ, 0xfc, !UPT ;  /* 0x0001000015157892 */ /* 0x000fe4000f8efcff */
[----:B------:R-:W-:Y:S01]  /*3550*/  ULOP3.LUT UR22, UR22, 0x10000, URZ, 0xfc, !UPT ;  /* 0x0001000016167892 */ /* 0x000fe2000f8efcff */
[----:B-1----:R-:W-:Y:S01]  /*3560*/  R2UR UR29, R2 ;  /* 0x00000000021d72ca */ /* 0x002fe200000e0000 */
[----:B------:R-:W-:Y:S02]  /*3570*/  UIADD3 UR18, UPT, UPT, -UR18, URZ, URZ ;  /* 0x000000ff12127290 */ /* 0x000fe4000fffe1ff */
[----:B----4-:R-:W-:-:S10]  /*3580*/  UISETP.GE.AND UP3, UPT, UR14, 0x1, UPT ;  /* 0x000000010e00788c */ /* 0x010fd4000bf66270 */
[----:B------:R-:W-:Y:S02]  /*3590*/  UIADD3 UR11, UPT, UPT, UR29, 0x104, URZ ;  /* 0x000001041d0b7890 */ /* 0x000fe4000fffe0ff */
[----:B------:R-:W-:Y:S02]  /*35a0*/  UIADD3 UR9, UPT, UPT, UR29, 0x40000104, URZ ;  /* 0x400001041d097890 */ /* 0x000fe4000fffe0ff */
[----:B------:R-:W-:Y:S02]  /*35b0*/  UIADD3 UR7, UPT, UPT, UR29, -0x7ffffefc, URZ ;  /* 0x800001041d077890 */ /* 0x000fe4000fffe0ff */
[----:B------:R-:W-:Y:S02]  /*35c0*/  UIADD3 UR5, UPT, UPT, UR29, -0x3ffffefc, URZ ;  /* 0xc00001041d057890 */ /* 0x000fe4000fffe0ff */
[----:B------:R-:W-:Y:S02]  /*35d0*/  UIADD3 UR10, UPT, UPT, UR29, 0x100, URZ ;  /* 0x000001001d0a7890 */ /* 0x000fe4000fffe0ff */
[----:B------:R-:W-:-:S02]  /*35e0*/  UIADD3 UR8, UPT, UPT, UR29, 0x40000100, URZ ;  /* 0x400001001d087890 */ /* 0x000fc4000fffe0ff */
[----:B------:R-:W-:Y:S02]  /*35f0*/  UIADD3 UR6, UPT, UPT, UR29, -0x7fffff00, URZ ;  /* 0x800001001d067890 */ /* 0x000fe4000fffe0ff */
[----:B------:R-:W-:Y:S02]  /*3600*/  UIADD3 UR4, UPT, UPT, UR29, -0x3fffff00, URZ ;  /* 0xc00001001d047890 */ /* 0x000fe4000fffe0ff */
[----:B------:R-:W-:Y:S02]  /*3610*/  USHF.R.U32.HI UR36, URZ, 0x1a, UR11 ;  /* 0x0000001aff247899 */ /* 0x000fe4000801160b */
[----:B------:R-:W-:Y:S02]  /*3620*/  USHF.R.U32.HI UR34, URZ, 0x1a, UR9 ;  /* 0x0000001aff227899 */ /* 0x000fe40008011609 */
[----:B------:R-:W-:Y:S02]  /*3630*/  USHF.R.U32.HI UR32, URZ, 0x1a, UR7 ;  /* 0x0000001aff207899 */ /* 0x000fe40008011607 */
[----:B------:R-:W-:-:S02]  /*3640*/  USHF.R.U32.HI UR30, URZ, 0x1a, UR5 ;  /* 0x0000001aff1e7899 */ /* 0x000fc40008011605 */
[----:B------:R-:W-:Y:S02]  /*3650*/  USHF.R.U32.HI UR37, URZ, 0x11, UR10 ;  /* 0x00000011ff257899 */ /* 0x000fe4000801160a */
[----:B------:R-:W-:Y:S02]  /*3660*/  USHF.R.U32.HI UR35, URZ, 0x11, UR8 ;  /* 0x00000011ff237899 */ /* 0x000fe40008011608 */
[----:B------:R-:W-:Y:S02]  /*3670*/  USHF.R.U32.HI UR33, URZ, 0x11, UR6 ;  /* 0x00000011ff217899 */ /* 0x000fe40008011606 */
[----:B------:R-:W-:Y:S02]  /*3680*/  USHF.R.U32.HI UR31, URZ, 0x11, UR4 ;  /* 0x00000011ff1f7899 */ /* 0x000fe40008011604 */
[----:B------:R-:W-:Y:S02]  /*3690*/  ULOP3.LUT UR36, UR36, 0x30, URZ, 0xc0, !UPT ;  /* 0x0000003024247892 */ /* 0x000fe4000f8ec0ff */
[----:B------:R-:W-:-:S02]  /*36a0*/  ULOP3.LUT UR34, UR34, 0x30, URZ, 0xc0, !UPT ;  /* 0x0000003022227892 */ /* 0x000fc4000f8ec0ff */
[----:B------:R-:W-:Y:S02]  /*36b0*/  ULOP3.LUT UR32, UR32, 0x30, URZ, 0xc0, !UPT ;  /* 0x0000003020207892 */ /* 0x000fe4000f8ec0ff */
[----:B------:R-:W-:Y:S02]  /*36c0*/  ULOP3.LUT UR30, UR30, 0x30, URZ, 0xc0, !UPT ;  /* 0x000000301e1e7892 */ /* 0x000fe4000f8ec0ff */
[----:B------:R-:W-:Y:S02]  /*36d0*/  ULOP3.LUT UR37, UR37, 0x6000, URZ, 0xc0, !UPT ;  /* 0x0000600025257892 */ /* 0x000fe4000f8ec0ff */
[----:B------:R-:W-:Y:S02]  /*36e0*/  ULOP3.LUT UR35, UR35, 0x6000, URZ, 0xc0, !UPT ;  /* 0x0000600023237892 */ /* 0x000fe4000f8ec0ff */
        /* <DEDUP_REMOVED lines=10> */
[----:B------:R-:W-:Y:S02]  /*3790*/  UPRMT UR37, UR36, 0x5410, UR37 ;  /* 0x0000541024257896 */ /* 0x000fe40008000025 */
[----:B------:R-:W-:Y:S02]  /*37a0*/  UPRMT UR35, UR34, 0x5410, UR35 ;  /* 0x0000541022237896 */ /* 0x000fe40008000023 */
[----:B------:R-:W-:Y:S02]  /*37b0*/  UPRMT UR33, UR32, 0x5410, UR33 ;  /* 0x0000541020217896 */ /* 0x000fe40008000021 */
[----:B------:R-:W-:Y:S01]  /*37c0*/  UPRMT UR31, UR30, 0x5410, UR31 ;  /* 0x000054101e1f7896 */ /* 0x000fe2000800001f */
[----:B------:R-:W-:Y:S01]  /*37d0*/  UMOV UR36, URZ ;  /* 0x000000ff00247c82 */ /* 0x000fe20008000000 */
[----:B------:R-:W-:Y:S01]  /*37e0*/  UMOV UR34, URZ ;  /* 0x000000ff00227c82 */ /* 0x000fe20008000000 */
[----:B------:R-:W-:Y:S01]  /*37f0*/  UMOV UR32, URZ ;  /* 0x000000ff00207c82 */ /* 0x000fe20008000000 */
[----:B------:R-:W-:-:S08]  /*3800*/  UMOV UR30, URZ ;  /* 0x000000ff001e7c82 */ /* 0x000fd00008000000 */
.L_x_71:
[----:B------:R-:W-:Y:S02]  /*3810*/  LEA R0, R10, UR13, 0x3 ;  /* 0x0000000d0a007c11 */ /* 0x000fe4000f8e18ff */
[----:B------:R-:W-:Y:S02]  /*3820*/  SHF.L.U32 R2, R9, 0x1f, RZ ;  /* 0x0000001f09027819 */ /* 0x000fe400000006ff */
[----:B------:R-:W-:Y:S01]  /*3830*/  PLOP3.LUT P0, PT, PT, PT, UP3, 0x80, 0x8 ;  /* 0x000000000008781c */ /* 0x000fe20003f0f038 */
[----:B------:R-:W-:Y:S01]  /*3840*/  VIADD R3, R0, 0xb0 ;  /* 0x000000b000037836 */ /* 0x000fe20000000000 */
[----:B-1----:R-:W1:Y:S02]  /*3850*/  SYNCS.PHASECHK.TRANS64.TRYWAIT P1, [R0+URZ+0xa0], R2 ;  /* 0x0000a002000075a7 */ /* 0x002e6400080211ff */
[----:B-1--4-:R-:W-:Y:S09]  /*3860*/  @!P1 BRA `(.L_x_65) ;  /* 0x0000006000209947 */ /* 0x012ff20003800000 */
.L_x_158:
[----:B------:R-:W-:Y:S01]  /*3870*/  LEA R4, R10, UR13, 0x4 ;  /* 0x0000000d0a047c11 */ /* 0x000fe2000f8e20ff */
[----:B------:R-:W-:Y:S01]  /*3880*/  @UP3 ULEA UR14, UR27, UR13, 0x3 ;  /* 0x0000000d1b0e3291 */ /* 0x000fe2000f8e18ff */
[----:B------:R-:W-:Y:S01]  /*3890*/  PLOP3.LUT P2, PT, PT, PT, PT, 0x80, 0x8 ;  /* 0x000000000008781c */ /* 0x000fe20003f4f070 */
[----:B------:R-:W-:Y:S01]  /*38a0*/  ULEA UR15, UR28, UR13, 0x3 ;  /* 0x0000000d1c0f7291 */ /* 0x000fe2000f8e18ff */
[----:B------:R-:W-:Y:S01]  /*38b0*/  PRMT R3, RZ, 0x654, R3 ;  /* 0x00000654ff037816 */ /* 0x000fe20000000003 */
[----:B------:R-:W-:Y:S01]  /*38c0*/  ULEA UR16, UR28, UR29, 0x7 ;  /* 0x0000001d1c107291 */ /* 0x000fe2000f8e38ff */
[----:B------:R-:W3:Y:S01]  /*38d0*/  LDS.128 R4, [R4+0x110] ;  /* 0x0001100004047984 */ /* 0x000ee20000000c00 */
[----:B-1----:R-:W-:Y:S02]  /*38e0*/  @P0 SHF.L.U32 R2, R8, 0x1f, RZ ;  /* 0x0000001f08020819 */ /* 0x002fe400000006ff */
[----:B------:R-:W-:Y:S01]  /*38f0*/  SHF.L.U32 R0, R11, 0x1f, RZ ;  /* 0x0000001f0b007819 */ /* 0x000fe200000006ff */
[----:B------:R-:W-:Y:S01]  /*3900*/  @!PT LDS RZ, [RZ] ;  /* 0x00000000fffff984 */ /* 0x000fe20000000800 */
[----:B------:R-:W-:Y:S01]  /*3910*/  @!PT LDS RZ, [RZ] ;  /* 0x00000000fffff984 */ /* 0x000fe20000000800 */
[----:B------:R-:W-:Y:S01]  /*3920*/  @!PT LDS RZ, [RZ] ;  /* 0x00000000fffff984 */ /* 0x000fe20000000800 */
[----:B------:R-:W-:Y:S01]  /*3930*/  @!PT LDS RZ, [RZ] ;  /* 0x00000000fffff984 */ /* 0x000fe20000000800 */
[----:B------:R1:W-:Y:S06]  /*3940*/  MEMBAR.ALL.CTA ;  /* 0x0000000000007992 */ /* 0x0003ec0000008000 */
[----:B-1----:R-:W1:Y:S02]  /*3950*/  FENCE.VIEW.ASYNC.S ;  /* 0x00000000000073c6 */ /* 0x002e640000000000 */
[----:B-1----:R1:W-:Y:S01]  /*3960*/  SYNCS.ARRIVE.TRANS64.RED.A1T0 RZ, [R3+URZ], RZ ;  /* 0x000000ff03ff79a7 */ /* 0x0023e200081004ff */
[----:B------:R1:W4:Y:S01]  /*3970*/  @P0 SYNCS.PHASECHK.TRANS64.TRYWAIT P2, [UR14], R2 ;  /* 0x00000002ff0005a7 */ /* 0x000322000804110e */
[----:B---3--:R-:W-:Y:S01]  /*3980*/  LOP3.LUT P1, RZ, R6, 0x1, RZ, 0xc0, !PT ;  /* 0x0000000106ff7812 */ /* 0x008fe2000782c0ff */
[----:B------:R-:W3:Y:S02]  /*3990*/  SYNCS.PHASECHK.TRANS64.TRYWAIT P0, [UR15+0xd0], R0 ;  /* 0x0000d000ff0075a7 */ /* 0x000ee4000800110f */
[----:B-1-34-:R-:W-:Y:S10]  /*39a0*/  @!P0 BRA `(.L_x_66) ;  /* 0x0000005c00e48947 */ /* 0x01aff40003800000 */
.L_x_160:
[----:B------:R-:W-:Y:S01]  /*39b0*/  IADD3 R10, PT, PT, R10, 0x1, RZ ;  /* 0x000000010a0a7810 */ /* 0x000fe20007ffe0ff */
[----:B------:R-:W-:Y:S06]  /*39c0*/  BRA.U !UP3, `(.L_x_67) ;  /* 0x000000010bdc7547 */ /* 0x000fec000b800000 */
[----:B------:R-:W-:Y:S01]  /*39d0*/  UMOV UR26, URZ ;  /* 0x000000ff001a7c82 */ /* 0x000fe20008000000 */
[----:B------:R-:W-:Y:S01]  /*39e0*/  UMOV UR25, UR18 ;  /* 0x0000001200197c82 */ /* 0x000fe20008000000 */
[----:B------:R-:W-:Y:S01]  /*39f0*/  UMOV UR24, UR12 ;  /* 0x0000000c00187c82 */ /* 0x000fe20008000000 */
[----:B------:R-:W-:-:S05]  /*3a00*/  UMOV UR23, UR27 ;  /* 0x0000001b00177c82 */ /* 0x000fca0008000000 */
.L_x_70:
[----:B------:R-:W-:Y:S02]  /*3a10*/  UIADD3 UR25, UPT, UPT, UR25, 0x1, URZ ;  /* 0x0000000119197890 */ /* 0x000fe4000fffe0ff */
[----:B---3--:R-:W-:Y:S02]  /*3a20*/  ULEA UR14, UR23, UR13, 0x3 ;  /* 0x0000000d170e7291 */ /* 0x008fe4000f8e18ff */
[----:B------:R-:W-:Y:S01]  /*3a30*/  UISETP.NE.AND UP0, UPT, UR25, URZ, UPT ;  /* 0x000000ff1900728c */ /* 0x000fe2000bf05270 */
[----:B----4-:R-:W-:Y:S10]  /*3a40*/  @P2 BRA `(.L_x_68) ;  /* 0x00000000000c2947 */ /* 0x010ff40003800000 */
[----:B-1----:R-:W-:Y:S04]  /*3a50*/  SHF.L.U32 R2, R8, 0x1f, RZ ;  /* 0x0000001f08027819 */ /* 0x002fe800000006ff */
[----:B------:R-:W1:Y:S02]  /*3a60*/  SYNCS.PHASECHK.TRANS64.TRYWAIT P0, [UR14], R2 ;  /* 0x00000002ff0075a7 */ /* 0x000e64000800110e */
[----:B-1----:R-:W-:Y:S05]  /*3a70*/  @!P0 BRA `(.L_x_69) ;  /* 0x0000005c00c88947 */ /* 0x002fea0003800000 */
.L_x_68:
[----:B------:R-:W-:Y:S01]  /*3a80*/  UISETP.NE.AND UP1, UPT, UR24, 0x1, UPT ;  /* 0x000000011800788c */ /* 0x000fe2000bf25270 */
[----:B------:R-:W-:Y:S01]  /*3a90*/  PLOP3.LUT P2, PT, PT, PT, PT, 0x80, 0x8 ;  /* 0x000000000008781c */ /* 0x000fe20003f4f070 */
[----:B------:R-:W-:Y:S02]  /*3aa0*/  UIADD3 UR27, UPT, UPT, UR23, 0x1, URZ ;  /* 0x00000001171b7890 */ /* 0x000fe4000fffe0ff */
[----:B------:R-:W-:Y:S02]  /*3ab0*/  ULEA UR40, UR23, UR20, 0xa ;  /* 0x0000001417287291 */ /* 0x000fe4000f8e50ff */
[----:B------:R-:W-:Y:S01]  /*3ac0*/  UISETP.NE.AND UP2, UPT, UR27, 0x5, UPT ;  /* 0x000000051b00788c */ /* 0x000fe2000bf45270 */
[----:B------:R-:W-:Y:S01]  /*3ad0*/  PLOP3.LUT P0, PT, PT, PT, UP1, 0x80, 0x8 ;  /* 0x000000000008781c */ /* 0x000fe20003f0f018 */
[----:B------:R-:W-:Y:S02]  /*3ae0*/  ULEA UR42, UR23, UR21, 0x5 ;  /* 0x00000015172a7291 */ /* 0x000fe4000f8e28ff */
[----:B------:R-:W-:Y:S02]  /*3af0*/  USEL UR39, URZ, 0x1, UP2 ;  /* 0x00000001ff277887 */ /* 0x000fe40009000000 */
[----:B------:R-:W-:Y:S02]  /*3b00*/  USEL UR27, UR27, URZ, UP2 ;  /* 0x000000ff1b1b7287 */ /* 0x000fe40009000000 */
[----:B------:R-:W-:Y:S02]  /*3b10*/  ULEA UR44, UR23, UR22, 0x5 ;  /* 0x00000016172c7291 */ /* 0x000fe4000f8e28ff */
[----:B------:R-:W-:Y:S01]  /*3b20*/  @UP1 ULEA UR38, UR27, UR13, 0x3 ;  /* 0x0000000d1b261291 */ /* 0x000fe2000f8e18ff */
[----:B------:R-:W-:Y:S01]  /*3b30*/  LOP3.LUT R8, R8, UR39, RZ, 0x3c, !PT ;  /* 0x0000002708087c12 */ /* 0x000fe2000f8e3cff */
[----:B------:R-:W-:Y:S02]  /*3b40*/  UISETP.NE.U32.AND UP1, UPT, UR26, URZ, UPT ;  /* 0x000000ff1a00728c */ /* 0x000fe4000bf25070 */
[----:B------:R-:W-:Y:S01]  /*3b50*/  UIADD3 UR56, UPT, UPT, UR40, 0x2, URZ ;  /* 0x0000000228387890 */ /* 0x000fe2000fffe0ff */
[----:B-1----:R-:W-:Y:S01]  /*3b60*/  @P0 SHF.L.U32 R0, R8, 0x1f, RZ ;  /* 0x0000001f08000819 */ /* 0x002fe200000006ff */
[----:B------:R-:W-:Y:S02]  /*3b70*/  UIADD3 UR52, UPT, UPT, UR40, 0x4, URZ ;  /* 0x0000000428347890 */ /* 0x000fe4000fffe0ff */
[----:B------:R-:W-:Y:S01]  /*3b80*/  UIADD3 UR48, UPT, UPT, UR40, 0x6, URZ ;  /* 0x0000000628307890 */ /* 0x000fe2000fffe0ff */
[----:B------:R3:W4:Y:S01]  /*3b90*/  @P0 SYNCS.PHASECHK.TRANS64.TRYWAIT P2, [UR38], R0 ;  /* 0x00000000ff0005a7 */ /* 0x0007220008041126 */
[----:B------:R-:W-:Y:S02]  /*3ba0*/  ULEA UR38, UR23, UR19, 0xa ;  /* 0x0000001317267291 */ /* 0x000fe4000f8e50ff */
[----:B------:R-:W-:Y:S02]  /*3bb0*/  UIADD3 UR14, UPT, UPT, UR14, 0x28, URZ ;  /* 0x000000280e0e7890 */ /* 0x000fe4000fffe0ff */
[----:B------:R-:W-:Y:S02]  /*3bc0*/  UIADD3 UR54, UPT, UPT, UR38, 0x2, URZ ;  /* 0x0000000226367890 */ /* 0x000fe4000fffe0ff */
[----:B------:R-:W-:Y:S02]  /*3bd0*/  UIADD3 UR50, UPT, UPT, UR38, 0x4, URZ ;  /* 0x0000000426327890 */ /* 0x000fe4000fffe0ff */
[----:B------:R-:W-:Y:S02]  /*3be0*/  UIADD3 UR46, UPT, UPT, UR38, 0x6, URZ ;  /* 0x00000006262e7890 */ /* 0x000fe4000fffe0ff */
[----:B------:R-:W-:Y:S01]  /*3bf0*/  UIADD3 UR24, UPT, UPT, UR24, -0x1, URZ ;  /* 0xffffffff18187890 */ /* 0x000fe2000fffe0ff */
[----:B------:R-:W-:Y:S01]  /*3c00*/  UMOV UR43, 0x4008 ;  /* 0x00004008002b7882 */ /* 0x000fe20000000000 */
[----:B------:R-:W-:Y:S01]  /*3c10*/  UMOV UR45, 0x4008 ;  /* 0x00004008002d7882 */ /* 0x000fe20000000000 */
[----:B------:R3:W-:Y:S01]  /*3c20*/  UTCCP.T.S.4x32dp128bit tmem[UR29+0x100], gdesc[UR42] ;  /* 0x0001002a1d0079e7 */ /* 0x0007e20009100000 */
[----:B------:R3:W-:Y:S01]  /*3c30*/  UTCCP.T.S.4x32dp128bit tmem[UR29+0x104], gdesc[UR44] ;  /* 0x0001042c1d0079e7 */ /* 0x0007e20009100000 */
[----:B------:R-:W-:Y:S01]  /*3c40*/  UMOV UR41, 0x40004040 ;  /* 0x4000404000297882 */ /* 0x000fe20000000000 */
[----:B------:R-:W-:Y:S01]  /*3c50*/  UMOV UR39, 0x40004040 ;  /* 0x4000404000277882 */ /* 0x000fe20000000000 */
[----:B------:R-:W-:Y:S01]  /*3c60*/  UMOV UR57, 0x40004040 ;  /* 0x4000404000397882 */ /* 0x000fe20000000000 */
[----:B------:R3:W-:Y:S01]  /*3c70*/  UTCQMMA gdesc[UR38], gdesc[UR40], tmem[UR16], tmem[UR36], idesc[UR37], tmem[UR10], UP1 ;  /* 0x000a242826007dea */ /* 0x0007e20008800310 */
[----:B------:R-:W-:Y:S01]  /*3c80*/  UMOV UR55, 0x40004040 ;  /* 0x4000404000377882 */ /* 0x000fe20000000000 */
[----:B------:R-:W-:Y:S01]  /*3c90*/  UMOV UR53, 0x40004040 ;  /* 0x4000404000357882 */ /* 0x000fe20000000000 */
[----:B------:R3:W-:Y:S01]  /*3ca0*/  UTCQMMA gdesc[UR54], gdesc[UR56], tmem[UR16], tmem[UR34], idesc[UR35], tmem[UR8], UPT ;  /* 0x0008223836007dea */ /* 0x0007e2000b800310 */
[----:B------:R-:W-:Y:S01]  /*3cb0*/  UMOV UR51, 0x40004040 ;  /* 0x4000404000337882 */ /* 0x000fe20000000000 */
[----:B------:R-:W-:Y:S01]  /*3cc0*/  UMOV UR49, 0x40004040 ;  /* 0x4000404000317882 */ /* 0x000fe20000000000 */
[----:B------:R3:W-:Y:S01]  /*3cd0*/  UTCQMMA gdesc[UR50], gdesc[UR52], tmem[UR16], tmem[UR32], idesc[UR33], tmem[UR6], UPT ;  /* 0x0006203432007dea */ /* 0x0007e2000b800310 */
[----:B------:R-:W-:Y:S01]  /*3ce0*/  UMOV UR47, 0x40004040 ;  /* 0x40004040002f7882 */ /* 0x000fe20000000000 */
[----:B------:R-:W-:Y:S01]  /*3cf0*/  UMOV UR26, 0x1 ;  /* 0x00000001001a7882 */ /* 0x000fe20000000000 */
[----:B------:R3:W-:Y:S01]  /*3d00*/  UTCQMMA gdesc[UR46], gdesc[UR48], tmem[UR16], tmem[UR30], idesc[UR31], tmem[UR4], UPT ;  /* 0x00041e302e007dea */ /* 0x0007e2000b800310 */
[----:B------:R3:W-:Y:S01]  /*3d10*/  UTCBAR.MULTICAST [UR14], URZ, UR17 ;  /* 0x000000ff0e0073e9 */ /* 0x0007e20008000811 */
[----:B------:R-:W-:Y:S01]  /*3d20*/  UMOV UR23, UR27 ;  /* 0x0000001b00177c82 */ /* 0x000fe20008000000 */
[----:B------:R-:W-:Y:S05]  /*3d30*/  BRA.U UP0, `(.L_x_70) ;  /* 0xfffffffd00347547 */ /* 0x000fea000b83ffff */
.L_x_67:
[----:B------:R-:W-:Y:S01]  /*3d40*/  UIADD3 UR28, UPT, UPT, UR28, 0x1, URZ ;  /* 0x000000011c1c7890 */ /* 0x000fe2000fffe0ff */
[C---:B------:R-:W-:Y:S01]  /*3d50*/  ISETP.NE.AND P0, PT, R10.reuse, 0x2, PT ;  /* 0x000000020a00780c */ /* 0x040fe20003f05270 */
[----:B------:R-:W-:Y:S02]  /*3d60*/  UIADD3 UR15, UPT, UPT, UR15, 0xc0, URZ ;  /* 0x000000c00f0f7890 */ /* 0x000fe4000fffe0ff */
[----:B------:R-:W-:Y:S01]  /*3d70*/  UISETP.NE.AND UP0, UPT, UR28, 0x2, UPT ;  /* 0x000000021c00788c */ /* 0x000fe2000bf05270 */
[----:B-1-3--:R-:W-:Y:S02]  /*3d80*/  SEL R0, RZ, 0x1, P0 ;  /* 0x00000001ff007807 */ /* 0x00afe40000000000 */
[----:B------:R-:W-:Y:S01]  /*3d90*/  SEL R10, R10, RZ, P0 ;  /* 0x000000ff0a0a7207 */ /* 0x000fe20000000000 */
[----:B------:R-:W-:Y:S01]  /*3da0*/  USEL UR14, URZ, 0x1, UP0 ;  /* 0x00000001ff0e7887 */ /* 0x000fe20008000000 */
[----:B------:R-:W-:Y:S01]  /*3db0*/  LOP3.LUT R9, R9, R0, RZ, 0x3c, !PT ;  /* 0x0000000009097212 */ /* 0x000fe200078e3cff */
[----:B------:R-:W-:Y:S01]  /*3dc0*/  USEL UR28, UR28, URZ, UP0 ;  /* 0x000000ff1c1c7287 */ /* 0x000fe20008000000 */
[----:B------:R1:W-:Y:S03]  /*3dd0*/  UTCBAR [UR15], URZ ;  /* 0x000000ff0f0073e9 */ /* 0x0003e600080000ff */
[----:B------:R-:W-:Y:S01]  /*3de0*/  LOP3.LUT R11, R11, UR14, RZ, 0x3c, !PT ;  /* 0x0000000e0b0b7c12 */ /* 0x000fe2000f8e3cff */
[----:B------:R-:W-:Y:S07]  /*3df0*/  @P1 BRA `(.L_x_71) ;  /* 0xfffffff800841947 */ /* 0x000fee000383ffff */
[----:B------:R-:W3:Y:S01]  /*3e00*/  S2UR UR4, SR_CgaCtaId ;  /* 0x00000000000479c3 */ /* 0x000ee20000008800 */
[----:B------:R-:W-:Y:S01]  /*3e10*/  ELECT P0, URZ, PT ;  /* 0x0000000000ff782f */ /* 0x000fe20003800000 */
[----:B------:R-:W-:Y:S01]  /*3e20*/  IMAD.MOV.U32 R0, RZ, RZ, 0x1 ;  /* 0x00000001ff007424 */ /* 0x000fe200078e00ff */
[----:B------:R-:W-:Y:S01]  /*3e30*/  UIADD3 UR13, UPT, UPT, UR13, 0xd0, URZ ;  /* 0x000000d00d0d7890 */ /* 0x000fe2000fffe0ff */
[----:B------:R-:W-:Y:S01]  /*3e40*/  SHF.L.U32 R2, R11, 0x1f, RZ ;  /* 0x0000001f0b027819 */ /* 0x000fe200000006ff */
[----:B------:R-:W-:-:S03]  /*3e50*/  UMOV UR5, 0x40 ;  /* 0x0000004000057882 */ /* 0x000fc60000000000 */
[----:B------:R-:W-:Y:S01]  /*3e60*/  UVIRTCOUNT.DEALLOC.SMPOOL 0x80 ;  /* 0x000000800000784c */ /* 0x000fe20000000000 */
[----:B---3--:R-:W-:Y:S02]  /*3e70*/  ULEA UR4, UR4, UR5, 0x18 ;  /* 0x0000000504047291 */ /* 0x008fe4000f8ec0ff */
[----:B------:R-:W-:-:S07]  /*3e80*/  ULEA UR5, UR28, UR13, 0x3 ;  /* 0x0000000d1c057291 */ /* 0x000fce000f8e18ff */
[----:B------:R3:W-:Y:S02]  /*3e90*/  @P0 STS.U8 [UR4+0x1c], R0 ;  /* 0x00001c00ff000988 */ /* 0x0007e40008000004 */
[----:B------:R-:W2:Y:S02]  /*3ea0*/  SYNCS.PHASECHK.TRANS64.TRYWAIT P0, [UR5], R2 ;  /* 0x00000002ff0075a7 */ /* 0x000ea40008001105 */
[----:B--23--:R-:W-:Y:S05]  /*3eb0*/  @!P0 BRA `(.L_x_72) ;  /* 0x0000005800d08947 */ /* 0x00cfea0003800000 */
.L_x_163:
[----:B------:R-:W-:-:S04]  /*3ec0*/  UIADD3 UR6, UPT, UPT, UR28, 0x1, URZ ;  /* 0x000000011c067890 */ /* 0x000fc8000fffe0ff */
[----:B------:R-:W-:-:S04]  /*3ed0*/  UISETP.NE.AND UP0, UPT, UR6, 0x2, UPT ;  /* 0x000000020600788c */ /* 0x000fc8000bf05270 */
[----:B------:R-:W-:Y:S02]  /*3ee0*/  USEL UR5, URZ, 0x1, UP0 ;  /* 0x00000001ff057887 */ /* 0x000fe40008000000 */
[----:B------:R-:W-:-:S04]  /*3ef0*/  USEL UR6, UR6, URZ, UP0 ;  /* 0x000000ff06067287 */ /* 0x000fc80008000000 */
[----:B------:R-:W-:Y:S01]  /*3f00*/  ULEA UR6, UR6, UR13, 0x3 ;  /* 0x0000000d06067291 */ /* 0x000fe2000f8e18ff */
[----:B--2---:R-:W-:-:S04]  /*3f10*/  LOP3.LUT R2, R11, UR5, RZ, 0x3c, !PT ;  /* 0x000000050b027c12 */ /* 0x004fc8000f8e3cff */
[----:B------:R-:W-:-:S04]  /*3f20*/  SHF.L.U32 R2, R2, 0x1f, RZ ;  /* 0x0000001f02027819 */ /* 0x000fc800000006ff */
[----:B------:R-:W2:Y:S02]  /*3f30*/  SYNCS.PHASECHK.TRANS64.TRYWAIT P0, [UR6], R2 ;  /* 0x00000002ff0075a7 */ /* 0x000ea40008001106 */
[----:B--2---:R-:W-:Y:S05]  /*3f40*/  @!P0 BRA `(.L_x_73) ;  /* 0x0000005800c48947 */ /* 0x004fea0003800000 */
.L_x_165:
[----:B------:R-:W-:Y:S01]  /*3f50*/  NOP ;  /* 0x0000000000007918 */ /* 0x000fe20000000000 */
[----:B--2---:R-:W2:Y:S01]  /*3f60*/  LDS R0, [UR4+0x14] ;  /* 0x00001404ff007984 */ /* 0x004ea20008000800 */
[----:B------:R-:W-:Y:S01]  /*3f70*/  ULOP3.LUT UR6, UR29, 0xffff, URZ, 0xc0, !UPT ;  /* 0x0000ffff1d067892 */ /* 0x000fe2000f8ec0ff */
[----:B------:R-:W-:Y:S01]  /*3f80*/  UMOV UR8, 0xffff ;  /* 0x0000ffff00087882 */ /* 0x000fe20000000000 */
[----:B------:R-:W-:Y:S02]  /*3f90*/  UMOV UR5, 0x1 ;  /* 0x0000000100057882 */ /* 0x000fe40000000000 */
[----:B------:R-:W-:-:S04]  /*3fa0*/  USHF.R.U32.HI UR6, URZ, 0x5, UR6 ;  /* 0x00000005ff067899 */ /* 0x000fc80008011606 */
[----:B------:R-:W-:Y:S02]  /*3fb0*/  USHF.L.U32 UR8, UR8, UR6, URZ ;  /* 0x0000000608087299 */ /* 0x000fe400080006ff */
[----:B------:R-:W-:-:S04]  /*3fc0*/  USHF.L.U32 UR5, UR5, UR6, URZ ;  /* 0x0000000605057299 */ /* 0x000fc800080006ff */
[----:B--2---:R-:W-:-:S04]  /*3fd0*/  LOP3.LUT R0, R0, UR8, RZ, 0xc0, !PT ;  /* 0x0000000800007c12 */ /* 0x004fc8000f8ec0ff */
[----:B------:R-:W-:-:S13]  /*3fe0*/  ISETP.NE.AND P0, PT, R0, UR8, PT ;  /* 0x0000000800007c0c */ /* 0x000fda000bf05270 */
[----:B------:R-:W-:Y:S05]  /*3ff0*/  @P0 BRA `(.L_x_74) ;  /* 0x0000000000580947 */ /* 0x000fea0003800000 */
[----:B------:R-:W2:Y:S02]  /*4000*/  LDS R0, [UR4+0x18] ;  /* 0x00001804ff007984 */ /* 0x000ea40008000800 */
[----:B--2---:R-:W-:-:S04]  /*4010*/  LOP3.LUT R0, R0, UR5, RZ, 0xc0, !PT ;  /* 0x0000000500007c12 */ /* 0x004fc8000f8ec0ff */
[----:B------:R-:W-:-:S13]  /*4020*/  ISETP.NE.AND P0, PT, R0, UR5, PT ;  /* 0x0000000500007c0c */ /* 0x000fda000bf05270 */
[----:B------:R-:W-:Y:S05]  /*4030*/  @P0 BRA `(.L_x_75) ;  /* 0x00000000003c0947 */ /* 0x000fea0003800000 */
[----:B------:R-:W2:Y:S01]  /*4040*/  S2R R2, SR_LANEID ;  /* 0x0000000000027919 */ /* 0x000ea20000000000 */
[----:B------:R-:W-:Y:S01]  /*4050*/  ULOP3.LUT UR8, URZ, UR8, URZ, 0x33, !UPT ;  /* 0x00000008ff087292 */ /* 0x000fe2000f8e33ff */
[----:B------:R-:W-:Y:S02]  /*4060*/  VOTEU.ANY UR7, UPT, PT ;  /* 0x0000000000077886 */ /* 0x000fe400038e0100 */
[----:B------:R-:W-:-:S03]  /*4070*/  UFLO.U32 UR7, UR7 ;  /* 0x00000007000772bd */ /* 0x000fc600080e0000 */
[----:B------:R-:W-:-:S04]  /*4080*/  IMAD.U32 R0, RZ, RZ, UR8 ;  /* 0x00000008ff007e24 */ /* 0x000fc8000f8e00ff */
[----:B------:R3:W1:Y:S02]  /*4090*/  REDUX UR6, R0 ;  /* 0x00000000000673c4 */ /* 0x0006640000000000 */
[----:B------:R1:W-:Y:S01]  /*40a0*/  UTCATOMSWS.AND URZ, UR8 ;  /* 0x0000000800ff79e3 */ /* 0x0003e20008000000 */
[----:B--2---:R-:W-:Y:S02]  /*40b0*/  ISETP.EQ.U32.AND P0, PT, R2, UR7, PT ;  /* 0x0000000702007c0c */ /* 0x004fe4000bf02070 */
[----:B---3--:R-:W-:Y:S02]  /*40c0*/  LOP3.LUT R0, RZ, UR5, RZ, 0x33, !PT ;  /* 0x00000005ff007c12 */ /* 0x008fe4000f8e33ff */
[----:B-1----:R-:W-:Y:S02]  /*40d0*/  MOV R2, UR6 ;  /* 0x0000000600027c02 */ /* 0x002fe40008000f00 */
[----:B------:R-:W1:Y:S07]  /*40e0*/  REDUX UR5, R0 ;  /* 0x00000000000573c4 */ /* 0x000e6e0000000000 */
[----:B------:R2:W-:Y:S01]  /*40f0*/  @P0 ATOMS.AND RZ, [UR4+0x14], R2 ;  /* 0x00001402ffff098c */ /* 0x0005e2000a800004 */
[----:B-1----:R-:W-:-:S05]  /*4100*/  IMAD.U32 R0, RZ, RZ, UR5 ;  /* 0x00000005ff007e24 */ /* 0x002fca000f8e00ff */
[----:B------:R2:W-:Y:S01]  /*4110*/  @P0 ATOMS.AND RZ, [UR4+0x18], R0 ;  /* 0x00001800ffff098c */ /* 0x0005e2000a800004 */
[----:B------:R-:W-:Y:S05]  /*4120*/  BRA `(.L_x_76) ;  /* 0x0000000000147947 */ /* 0x000fea0003800000 */
.L_x_75:
[----:B------:R-:W-:Y:S02]  /*4130*/  MOV R2, 0x4150 ;  /* 0x0000415000027802 */ /* 0x000fe40000000f00 */
[----:B-1--45:R-:W-:Y:S05]  /*4140*/  CALL.REL.NOINC `($__internal_0_$__cuda_sm10x_tcgen05_guardrail_trap_col_being_dealloced_not_returned_by_alloc) ;  /* 0x0000005c00ac7944 */ /* 0x032fea0003c00000 */
[----:B------:R-:W-:Y:S05]  /*4150*/  BRA `(.L_x_76) ;  /* 0x0000000000087947 */ /* 0x000fea0003800000 */
.L_x_74:
[----:B------:R-:W-:Y:S02]  /*4160*/  MOV R2, 0x4180 ;  /* 0x0000418000027802 */ /* 0x000fe40000000f00 */
[----:B-1--45:R-:W-:Y:S05]  /*4170*/  CALL.REL.NOINC `($__internal_2_$__cuda_sm10x_tcgen05_guardrail_trap_unallocated_columns_being_dealloced) ;  /* 0x0000005c00b87944 */ /* 0x032fea0003c00000 */
.L_x_76:
[----:B------:R-:W-:Y:S01]  /*4180*/  NOP ;  /* 0x0000000000007918 */ /* 0x000fe20000000000 */
[----:B------:R-:W-:Y:S05]  /*4190*/  EXIT ;  /* 0x000000000000794d */ /* 0x000fea0003800000 */
.L_x_60:
[----:B------:R-:W-:-:S09]  /*41a0*/  UISETP.NE.OR UP5, UPT, UR10, 0x3, !UP5 ;  /* 0x000000030a00788c */ /* 0x000fd2000efa5670 */
[----:B------:R-:W-:Y:S05]  /*41b0*/  BRA.U UP5, `(.L_x_77) ;  /* 0x0000000d05f87547 */ /* 0x000fea000b800000 */
[----:B------:R-:W1:Y:S01]  /*41c0*/  LDC R0, c[0x0][0xf30] ;  /* 0x0003cc00ff007b82 */ /* 0x000e620000000800 */
[----:B------:R-:W-:Y:S01]  /*41d0*/  UMOV UR4, 0x400 ;  /* 0x0000040000047882 */ /* 0x000fe20000000000 */
[----:B------:R-:W-:Y:S01]  /*41e0*/  IMAD.MOV.U32 R32, RZ, RZ, 0x1 ;  /* 0x00000001ff207424 */ /* 0x000fe200078e00ff */
[----:B------:R-:W-:Y:S01]  /*41f0*/  ULEA UR4, UR45, UR4, 0x18 ;  /* 0x000000042d047291 */ /* 0x000fe2000f8ec0ff */
[----:B------:R-:W-:Y:S01]  /*4200*/  CS2R R30, SRZ ;  /* 0x00000000001e7805 */ /* 0x000fe2000001ff00 */
[----:B------:R-:W-:Y:S01]  /*4210*/  IMAD.MOV.U32 R27, RZ, RZ, 0x2000 ;  /* 0x00002000ff1b7424 */ /* 0x000fe200078e00ff */
[----:B------:R-:W-:Y:S02]  /*4220*/  UPLOP3.LUT UP0, UPT, UPT, UPT, UPT, 0x40, 0x4 ;  /* 0x000000000004789c */ /* 0x000fe40003f0e870 */
[----:B------:R-:W3:Y:S01]  /*4230*/  LDC R26, c[0x0][0x370] ;  /* 0x0000dc00ff1a7b82 */ /* 0x000ee20000000800 */
[----:B------:R-:W-:Y:S02]  /*4240*/  UIADD3 UR5, UPT, UPT, UR4, 0x68, URZ ;  /* 0x0000006804057890 */ /* 0x000fe4000fffe0ff */
[----:B------:R-:W-:-:S02]  /*4250*/  UIADD3 UR33, UPT, UPT, UR4, 0x50, URZ ;  /* 0x0000005004217890 */ /* 0x000fc4000fffe0ff */
[----:B------:R-:W-:Y:S02]  /*4260*/  UIADD3 UR25, UPT, UPT, UR4, 0x58, URZ ;  /* 0x0000005804197890 */ /* 0x000fe4000fffe0ff */
[----:B------:R-:W-:Y:S01]  /*4270*/  UIADD3 UR9, UPT, UPT, UR4, 0x60, URZ ;  /* 0x0000006004097890 */ /* 0x000fe2000fffe0ff */
[----:B------:R-:W4:Y:S01]  /*4280*/  LDC R3, c[0x0][0xf0c] ;  /* 0x0003c300ff037b82 */ /* 0x000f220000000800 */
[----:B------:R-:W-:-:S07]  /*4290*/  UPRMT UR5, UR45, 0x654, UR5 ;  /* 0x000006542d057896 */ /* 0x000fce0008000005 */
[----:B------:R-:W2:Y:S01]  /*42a0*/  LDC R24, c[0x0][0xf20] ;  /* 0x0003c800ff187b82 */ /* 0x000ea20000000800 */
[----:B-1----:R-:W-:-:S07]  /*42b0*/  ISETP.NE.AND P1, PT, R0, 0x1, PT ;  /* 0x000000010000780c */ /* 0x002fce0003f25270 */
[----:B------:R-:W1:Y:S08]  /*42c0*/  LDC.64 R34, c[0x0][0x348] ;  /* 0x0000d200ff227b82 */ /* 0x000e700000000a00 */
[----:B------:R-:W1:Y:S08]  /*42d0*/  LDC.64 R14, c[0x0][0xc88] ;  /* 0x00032200ff0e7b82 */ /* 0x000e700000000a00 */
[----:B------:R-:W1:Y:S08]  /*42e0*/  LDC.64 R18, c[0x0][0xf10] ;  /* 0x0003c400ff127b82 */ /* 0x000e700000000a00 */
[----:B------:R-:W1:Y:S08]  /*42f0*/  LDC.64 R6, c[0x0][0xf18] ;  /* 0x0003c600ff067b82 */ /* 0x000e700000000a00 */
[----:B------:R-:W1:Y:S08]  /*4300*/  LDC.64 R4, c[0x0][0xf28] ;  /* 0x0003ca00ff047b82 */ /* 0x000e700000000a00 */
[----:B------:R-:W1:Y:S08]  /*4310*/  LDC.64 R16, c[0x0][0xc90] ;  /* 0x00032400ff107b82 */ /* 0x000e700000000a00 */
[----:B--234-:R-:W1:Y:S02]  /*4320*/  LDC R25, c[0x0][0x374] ;  /* 0x0000dd00ff197b82 */ /* 0x01ce640000000800 */
.L_x_88:
[C---:B------:R-:W-:Y:S02]  /*4330*/  LEA R0, R31.reuse, UR4, 0x3 ;  /* 0x000000041f007c11 */ /* 0x040fe4000f8e18ff */
[----:B------:R-:W-:Y:S02]  /*4340*/  SHF.L.U32 R2, R30, 0x1f, RZ ;  /* 0x0000001f1e027819 */ /* 0x000fe400000006ff */
[----:B------:R-:W-:Y:S02]  /*4350*/  LEA R20, R31, UR4, 0x4 ;  /* 0x000000041f147c11 */ /* 0x000fe4000f8e20ff */
[----:B--2---:R-:W2:Y:S02]  /*4360*/  SYNCS.PHASECHK.TRANS64.TRYWAIT P0, [R0+URZ+0xa0], R2 ;  /* 0x0000a002000075a7 */ /* 0x004ea400080011ff */
[----:B--2---:R-:W-:Y:S05]  /*4370*/  @!P0 BRA `(.L_x_78) ;  /* 0x0000005400d08947 */ /* 0x004fea0003800000 */
.L_x_166:
[----:B------:R-:W-:Y:S01]  /*4380*/  ISETP.GE.AND P0, PT, R40, 0x1, PT ;  /* 0x000000012800780c */ /* 0x000fe20003f06270 */
[----:B------:R-:W3:Y:S01]  /*4390*/  LDS.128 R20, [R20+0x110] ;  /* 0x0001100014147984 */ /* 0x000ee20000000c00 */
[----:B-1----:R-:W-:Y:S01]  /*43a0*/  ISETP.NE.U32.AND P5, PT, R16, RZ, PT ;  /* 0x000000ff1000720c */ /* 0x002fe20003fa5070 */
[----:B--2---:R-:W-:Y:S01]  /*43b0*/  VIADD R0, R0, 0xb0 ;  /* 0x000000b000007836 */ /* 0x004fe20000000000 */
[----:B------:R-:W-:Y:S01]  /*43c0*/  ISETP.NE.U32.AND P4, PT, R16, RZ, PT ;  /* 0x000000ff1000720c */ /* 0x000fe20003f85070 */
[----:B------:R-:W-:Y:S01]  /*43d0*/  USHF.L.U32 UR35, UR27, 0x7, URZ ;  /* 0x000000071b237899 */ /* 0x000fe200080006ff */
[C---:B------:R-:W-:Y:S01]  /*43e0*/  ISETP.NE.AND.EX P5, PT, R17.reuse, RZ, PT, P5 ;  /* 0x000000ff1100720c */ /* 0x040fe20003fa5350 */
[----:B------:R-:W-:Y:S01]  /*43f0*/  USHF.L.U32 UR34, UR11, 0x7, URZ ;  /* 0x000000070b227899 */ /* 0x000fe200080006ff */
[----:B------:R-:W-:Y:S01]  /*4400*/  PRMT R0, RZ, 0x654, R0 ;  /* 0x00000654ff007816 */ /* 0x000fe20000000000 */
[----:B------:R-:W-:Y:S01]  /*4410*/  @!PT LDS RZ, [RZ] ;  /* 0x00000000fffff984 */ /* 0x000fe20000000800 */
[----:B------:R-:W-:Y:S01]  /*4420*/  @!PT LDS RZ, [RZ] ;  /* 0x00000000fffff984 */ /* 0x000fe20000000800 */
[----:B------:R-:W-:Y:S01]  /*4430*/  @!PT LDS RZ, [RZ] ;  /* 0x00000000fffff984 */ /* 0x000fe20000000800 */
[----:B------:R-:W-:Y:S01]  /*4440*/  @!PT LDS RZ, [RZ] ;  /* 0x00000000fffff984 */ /* 0x000fe20000000800 */
[----:B------:R1:W-:Y:S06]  /*4450*/  MEMBAR.ALL.CTA ;  /* 0x0000000000007992 */ /* 0x0003ec0000008000 */
[----:B-1----:R-:W1:Y:S01]  /*4460*/  FENCE.VIEW.ASYNC.S ;  /* 0x00000000000073c6 */ /* 0x002e620000000000 */
[----:B------:R-:W-:Y:S02]  /*4470*/  ISETP.NE.AND.EX P4, PT, R17, RZ, PT, P4 ;  /* 0x000000ff1100720c */ /* 0x000fe40003f85340 */
[----:B------:R-:W-:Y:S01]  /*4480*/  SHF.L.U32 R28, R32, 0x1f, RZ ;  /* 0x0000001f201c7819 */ /* 0x000fe200000006ff */
[----:B-1----:R1:W-:Y:S01]  /*4490*/  SYNCS.ARRIVE.TRANS64.RED.A1T0 RZ, [R0+URZ], RZ ;  /* 0x000000ff00ff79a7 */ /* 0x0023e200081004ff */
[----:B---3--:R-:W-:Y:S11]  /*44a0*/  LOP3.LUT P3, RZ, R22, 0x1, RZ, 0xc0, !PT ;  /* 0x0000000116ff7812 */ /* 0x008ff6000786c0ff */
[----:B------:R-:W-:Y:S02]  /*44b0*/  @!UPT UIADD3 URZ, UPT, UPT, URZ, URZ, URZ ;  /* 0x000000fffffff290 */ /* 0x000fe4000fffe0ff */
[----:B------:R-:W-:Y:S02]  /*44c0*/  @P3 MOV R11, R20 ;  /* 0x00000014000b3202 */ /* 0x000fe40000000f00 */
[----:B------:R-:W-:Y:S01]  /*44d0*/  @P3 LOP3.LUT R10, R21, 0xffff, RZ, 0xc0, !PT ;  /* 0x0000ffff150a3812 */ /* 0x000fe200078ec0ff */
[----:B-1----:R-:W-:Y:S06]  /*44e0*/  @!P0 BRA `(.L_x_79) ;  /* 0x0000000000a48947 */ /* 0x002fec0003800000 */
[-C--:B------:R-:W-:Y:S01]  /*44f0*/  IMAD.HI.U32 R0, R25, R7.reuse, RZ ;  /* 0x0000000719007227 */ /* 0x080fe200078e00ff */
[----:B------:R-:W-:Y:S02]  /*4500*/  ISETP.NE.AND P0, PT, R6, 0x1, PT ;  /* 0x000000010600780c */ /* 0x000fe40003f05270 */
[----:B------:R-:W-:Y:S01]  /*4510*/  ISETP.NE.AND P2, PT, R40, 0x1, PT ;  /* 0x000000012800780c */ /* 0x000fe20003f45270 */
[----:B------:R-:W-:Y:S01]  /*4520*/  IMAD.HI.U32 R9, R26, R18, RZ ;  /* 0x000000121a097227 */ /* 0x000fe200078e00ff */
[----:B------:R-:W-:Y:S02]  /*4530*/  SHF.R.U32.HI R0, RZ, R24, R0 ;  /* 0x00000018ff007219 */ /* 0x000fe40000011600 */
[----:B------:R-:W-:Y:S01]  /*4540*/  ISETP.NE.AND P6, PT, R3, 0x1, PT ;  /* 0x000000010300780c */ /* 0x000fe20003fc5270 */
[----:B------:R-:W-:Y:S01]  /*4550*/  IMAD.HI.U32 R13, R10, R7, RZ ;  /* 0x000000070a0d7227 */ /* 0x000fe200078e00ff */
[----:B------:R-:W-:Y:S02]  /*4560*/  SHF.R.U32.HI R9, RZ, R19, R9 ;  /* 0x00000013ff097219 */ /* 0x000fe40000011609 */
[----:B------:R-:W-:Y:S01]  /*4570*/  SEL R0, R25, R0, !P0 ;  /* 0x0000000019007207 */ /* 0x000fe20004000000 */
[----:B------:R-:W-:Y:S01]  /*4580*/  IMAD.HI.U32 R12, R11, R18, RZ ;  /* 0x000000120b0c7227 */ /* 0x000fe200078e00ff */
[----:B------:R-:W-:Y:S03]  /*4590*/  SEL R9, R26, R9, !P6 ;  /* 0x000000091a097207 */ /* 0x000fe60007000000 */
[-C--:B------:R-:W-:Y:S01]  /*45a0*/  IMAD.HI.U32 R8, R0, R4.reuse, RZ ;  /* 0x0000000400087227 */ /* 0x080fe200078e00ff */
[----:B------:R-:W-:Y:S03]  /*45b0*/  SHF.R.U32.HI R12, RZ, R19, R12 ;  /* 0x00000013ff0c7219 */ /* 0x000fe6000001160c */
[----:B------:R-:W-:Y:S01]  /*45c0*/  IMAD.HI.U32 R2, R9, R4, RZ ;  /* 0x0000000409027227 */ /* 0x000fe200078e00ff */
[-C--:B------:R-:W-:Y:S02]  /*45d0*/  @P2 SHF.R.U32.HI R0, RZ, R5.reuse, R8 ;  /* 0x00000005ff002219 */ /* 0x080fe40000011608 */
[----:B------:R-:W-:Y:S02]  /*45e0*/  SHF.R.U32.HI R8, RZ, R24, R13 ;  /* 0x00000018ff087219 */ /* 0x000fe4000001160d */
[----:B------:R-:W-:Y:S01]  /*45f0*/  @P2 SHF.R.U32.HI R9, RZ, R5, R2 ;  /* 0x00000005ff092219 */ /* 0x000fe20000011602 */
[----:B------:R-:W-:Y:S01]  /*4600*/  IMAD R0, R40, R0, RZ ;  /* 0x0000000028007224 */ /* 0x000fe200078e02ff */
[----:B------:R-:W-:Y:S02]  /*4610*/  SEL R8, R10, R8, !P0 ;  /* 0x000000080a087207 */ /* 0x000fe40004000000 */
[----:B------:R-:W-:Y:S01]  /*4620*/  SEL R2, R11, R12, !P6 ;  /* 0x0000000c0b027207 */ /* 0x000fe20007000000 */
[----:B------:R-:W-:Y:S01]  /*4630*/  IMAD R12, R40, R9, RZ ;  /* 0x00000009280c7224 */ /* 0x000fe200078e02ff */
[C---:B------:R-:W-:Y:S01]  /*4640*/  ISETP.GE.AND P0, PT, R8.reuse, R0, PT ;  /* 0x000000000800720c */ /* 0x040fe20003f06270 */
[----:B------:R-:W-:Y:S03]  /*4650*/  IMAD.HI.U32 R0, R8, R4, RZ ;  /* 0x0000000408007227 */ /* 0x000fe600078e00ff */
[----:B------:R-:W-:Y:S02]  /*4660*/  ISETP.GE.OR P0, PT, R2, R12, P0 ;  /* 0x0000000c0200720c */ /* 0x000fe40000706670 */
[-C--:B------:R-:W-:Y:S04]  /*4670*/  SHF.R.U32.HI R0, RZ, R5.reuse, R0 ;  /* 0x00000005ff007219 */ /* 0x080fe80000011600 */
[----:B------:R-:W-:Y:S05]  /*4680*/  SEL R13, R8, R0, !P2 ;  /* 0x00000000080d7207 */ /* 0x000fea0005000000 */
[----:B------:R-:W-:Y:S02]  /*4690*/  IMAD.MOV R12, RZ, RZ, -R13 ;  /* 0x000000ffff0c7224 */ /* 0x000fe400078e0a0d */
[----:B------:R-:W-:Y:S04]  /*46a0*/  @!P0 IMAD.HI.U32 R0, R2, R4, RZ ;  /* 0x0000000402008227 */ /* 0x000fe800078e00ff */
[----:B------:R-:W-:Y:S01]  /*46b0*/  IMAD R12, R40, R12, R8 ;  /* 0x0000000c280c7224 */ /* 0x000fe200078e0208 */
[----:B------:R-:W-:Y:S04]  /*46c0*/  @!P0 SHF.R.U32.HI R0, RZ, R5, R0 ;  /* 0x00000005ff008219 */ /* 0x000fe80000011600 */
[----:B------:R-:W-:Y:S04]  /*46d0*/  @!P0 SEL R0, R2, R0, !P2 ;  /* 0x0000000002008207 */ /* 0x000fe80005000000 */
[----:B------:R-:W-:Y:S01]  /*46e0*/  @!P0 IADD3 R13, PT, PT, R13, -R0, RZ ;  /* 0x800000000d0d8210 */ /* 0x000fe20007ffe0ff */
[----:B------:R-:W-:Y:S01]  /*46f0*/  @!P0 IMAD R0, R9, R12, R0 ;  /* 0x0000000c09008224 */ /* 0x000fe200078e0200 */
[----:B------:R-:W-:Y:S01]  /*4700*/  IADD3 R9, PT, PT, -R8, RZ, RZ ;  /* 0x000000ff08097210 */ /* 0x000fe20007ffe1ff */
[--C-:B------:R-:W-:Y:S02]  /*4710*/  IMAD.MOV R12, RZ, RZ, -R2.reuse ;  /* 0x000000ffff0c7224 */ /* 0x100fe400078e0a02 */
[----:B------:R-:W-:Y:S02]  /*4720*/  @!P0 IMAD R8, R13, R40, R2 ;  /* 0x000000280d088224 */ /* 0x000fe400078e0202 */
[----:B------:R-:W-:Y:S02]  /*4730*/  @!P0 IMAD.MOV.U32 R2, RZ, RZ, R0 ;  /* 0x000000ffff028224 */ /* 0x000fe400078e0000 */
[----:B------:R-:W-:Y:S02]  /*4740*/  IMAD R11, R3, R12, R11 ;  /* 0x0000000c030b7224 */ /* 0x000fe400078e020b */
[----:B------:R-:W-:Y:S02]  /*4750*/  IMAD R10, R6, R9, R10 ;  /* 0x00000009060a7224 */ /* 0x000fe400078e020a */
[----:B------:R-:W-:Y:S02]  /*4760*/  IMAD R11, R2, R3, R11 ;  /* 0x00000003020b7224 */ /* 0x000fe400078e020b */
[----:B------:R-:W-:Y:S02]  /*4770*/  IMAD R10, R8, R6, R10 ;  /* 0x00000006080a7224 */ /* 0x000fe400078e020a */
.L_x_79:
[----:B------:R-:W-:Y:S05]  /*4780*/  BRA.U UP0, `(.L_x_80) ;  /* 0x0000000100107547 */ /* 0x000fea000b800000 */
[----:B------:R-:W-:Y:S04]  /*4790*/  MOV R2, UR21 ;  /* 0x0000001500027c02 */ /* 0x000fe80008000f00 */
[----:B------:R-:W-:Y:S04]  /*47a0*/  SHF.L.U32 R2, R2, 0x1f, RZ ;  /* 0x0000001f02027819 */ /* 0x000fe800000006ff */
[----:B------:R-:W1:Y:S02]  /*47b0*/  SYNCS.PHASECHK.TRANS64.TRYWAIT P0, [UR4+0x98], R2 ;  /* 0x00009802ff0075a7 */ /* 0x000e640008001104 */
[----:B-1----:R-:W-:Y:S05]  /*47c0*/  @!P0 BRA `(.L_x_81) ;  /* 0x0000005000d08947 */ /* 0x002fea0003800000 */
.L_x_80:
[----:B------:R-:W-:Y:S05]  /*47d0*/  @!P5 BRA `(.L_x_82) ;  /* 0x00000000002cd947 */ /* 0x000fea0003800000 */
[----:B------:R-:W-:Y:S01]  /*47e0*/  ISETP.NE.U32.AND P0, PT, R14, RZ, PT ;  /* 0x000000ff0e00720c */ /* 0x000fe20003f05070 */
[----:B------:R-:W-:Y:S03]  /*47f0*/  IMAD.MOV.U32 R88, RZ, RZ, 0x1 ;  /* 0x00000001ff587424 */ /* 0x000fe600078e00ff */
[----:B------:R-:W-:Y:S11]  /*4800*/  ISETP.NE.AND.EX P0, PT, R15, RZ, PT, P0 ;  /* 0x000000ff0f00720c */ /* 0x000ff60003f05300 */
[----:B------:R-:W-:Y:S02]  /*4810*/  @!UPT UIADD3 URZ, UPT, UPT, URZ, URZ, URZ ;  /* 0x000000fffffff290 */ /* 0x000fe4000fffe0ff */
[----:B------:R-:W2:Y:S01]  /*4820*/  @P0 LDC.64 R8, c[0x0][0xc88] ;  /* 0x00032200ff080b82 */ /* 0x000ea20000000a00 */
[----:B-1----:R-:W-:Y:S04]  /*4830*/  @P0 IMAD R0, R16, UR44, RZ ;  /* 0x0000002c10000c24 */ /* 0x002fe8000f8e02ff */
[----:B--2---:R-:W-:Y:S04]  /*4840*/  @P0 IMAD.WIDE R8, R0, 0x4, R8 ;  /* 0x0000000400080825 */ /* 0x004fe800078e0208 */
[----:B------:R-:W-:Y:S01]  /*4850*/  HFMA2 R0, -RZ, RZ, 0, 5.9604644775390625e-08 ;  /* 0x00000001ff007431 */ /* 0x000fe200000001ff */
[----:B-----5:R2:W5:Y:S04]  /*4860*/  @P0 LDG.E R49, desc[UR46][R8.64] ;  /* 0x0000002e08310981 */ /* 0x020568000c1e1900 */
[----:B------:R-:W-:Y:S01]  /*4870*/  @!P0 PRMT R88, R0, 0x7610, R88 ;  /* 0x0000761000588816 */ /* 0x000fe20000000058 */
[----:B--2---:R-:W3:Y:S06]  /*4880*/  @!P0 LDC R49, c[0x0][0xc80] ;  /* 0x00032000ff318b82 */ /* 0x004eec0000000800 */
.L_x_82:
[----:B---3-5:R-:W-:Y:S01]  /*4890*/  @!P4 FSETP.EQ.AND P0, PT, R49, RZ, PT ;  /* 0x000000ff3100c20b */ /* 0x028fe20003f02000 */
[----:B------:R-:W-:Y:S01]  /*48a0*/  @!UPT UIADD3 URZ, UPT, UPT, URZ, URZ, URZ ;  /* 0x000000fffffff290 */ /* 0x000fe2000fffe0ff */
[----:B------:R-:W-:Y:S11]  /*48b0*/  @!P4 BRA `(.L_x_83) ;  /* 0x000000000018c947 */ /* 0x000ff60003800000 */
[----:B------:R-:W-:Y:S02]  /*48c0*/  LOP3.LUT P2, RZ, R88, 0xff, RZ, 0xc0, !PT ;  /* 0x000000ff58ff7812 */ /* 0x000fe4000784c0ff */
[----:B------:R-:W-:Y:S04]  /*48d0*/  ISETP.NE.U32.AND P0, PT, R14, RZ, PT ;  /* 0x000000ff0e00720c */ /* 0x000fe80003f05070 */
[----:B------:R-:W-:Y:S04]  /*48e0*/  ISETP.NE.AND.EX P0, PT, R15, RZ, PT, P0 ;  /* 0x000000ff0f00720c */ /* 0x000fe80003f05300 */
[----:B------:R-:W-:Y:S03]  /*48f0*/  PLOP3.LUT P0, PT, P0, PT, PT, 0x8, 0x80 ;  /* 0x000000000080781c */ /* 0x000fe6000070e170 */
[----:B------:R-:W-:Y:S11]  /*4900*/  @P2 FSETP.EQ.AND P0, PT, R49, RZ, PT ;  /* 0x000000ff3100220b */ /* 0x000ff60003f02000 */
[----:B------:R-:W-:Y:S02]  /*4910*/  @!UPT UIADD3 URZ, UPT, UPT, URZ, URZ, URZ ;  /* 0x000000fffffff290 */ /* 0x000fe4000fffe0ff */
.L_x_83:
[----:B------:R-:W2:Y:S01]  /*4920*/  SYNCS.PHASECHK.TRANS64.TRYWAIT P2, [UR4+0x70], R28 ;  /* 0x0000701cff0075a7 */ /* 0x000ea20008041104 */
[----:B------:R-:W-:Y:S04]  /*4930*/  ELECT P4, URZ, PT ;  /* 0x0000000000ff782f */ /* 0x000fe80003880000 */
[----:B------:R-:W-:Y:S11]  /*4940*/  PLOP3.LUT P4, PT, P0, P4, PT, 0xf2, 0x2f ;  /* 0x00000000002f781c */ /* 0x000ff60000789e72 */
[----:B------:R-:W-:Y:S02]  /*4950*/  @!UPT UIADD3 URZ, UPT, UPT, URZ, URZ, URZ ;  /* 0x000000fffffff290 */ /* 0x000fe4000fffe0ff */
[----:B------:R-:W-:Y:S05]  /*4960*/  @!P4 IADD3 R8, P0, PT, R34, 0x980, RZ ;  /* 0x000009802208c810 */ /* 0x000fea0007f1e0ff */
[----:B-1----:R-:W-:Y:S01]  /*4970*/  @!P4 IMAD.X R2, RZ, RZ, R35, P0 ;  /* 0x000000ffff02c224 */ /* 0x002fe200000e0623 */
[----:B--2---:R-:W-:Y:S07]  /*4980*/  @!P2 BRA `(.L_x_84) ;  /* 0x000000500078a947 */ /* 0x004fee0003800000 */
.L_x_169:
[----:B------:R-:W-:Y:S01]  /*4990*/  @!P4 R2UR UR6, R2 ;  /* 0x000000000206c2ca */ /* 0x000fe200000e0000 */
[----:B------:R-:W-:Y:S01]  /*49a0*/  VOTEU.ALL UP0, P4 ;  /* 0x0000000000ff7886 */ /* 0x000fe20002000000 */
[----:B------:R-:W-:Y:S01]  /*49b0*/  @!P4 R2UR UR7, R8 ;  /* 0x000000000807c2ca */ /* 0x000fe200000e0000 */
[----:B-1----:R-:W-:Y:S01]  /*49c0*/  @!P4 IMAD.MOV.U32 R0, RZ, RZ, 0x2000 ;  /* 0x00002000ff00c424 */ /* 0x002fe200078e00ff */
[----:B------:R-:W-:Y:S01]  /*49d0*/  UMOV UR10, 0x0 ;  /* 0x00000000000a7882 */ /* 0x000fe20000000000 */
[----:B------:R-:W-:Y:S01]  /*49e0*/  UMOV UR11, 0x10000000 ;  /* 0x10000000000b7882 */ /* 0x000fe20000000000 */
[----:B------:R-:W-:Y:S01]  /*49f0*/  @!UP0 UIADD3 UR32, UPT, UPT, UR4, 0x200, URZ ;  /* 0x0000020004208890 */ /* 0x000fe2000fffe0ff */
[----:B------:R-:W-:Y:S01]  /*4a00*/  VOTEU.ALL UP0, P4 ;  /* 0x0000000000ff7886 */ /* 0x000fe20002000000 */
[----:B------:R-:W-:Y:S05]  /*4a10*/  UMOV UR36, UR44 ;  /* 0x0000002c00247c82 */ /* 0x000fea0008000000 */
[----:B------:R-:W-:Y:S01]  /*4a20*/  IMAD.U32 R9, RZ, RZ, UR6 ;  /* 0x00000006ff097e24 */ /* 0x000fe2000f8e00ff */
[----:B------:R-:W-:Y:S01]  /*4a30*/  UPRMT UR6, UR45, 0x654, UR33 ;  /* 0x000006542d067896 */ /* 0x000fe20008000021 */
[----:B------:R-:W-:Y:S03]  /*4a40*/  IMAD.U32 R8, RZ, RZ, UR7 ;  /* 0x00000007ff087e24 */ /* 0x000fe6000f8e00ff */
[----:B------:R-:W-:Y:S02]  /*4a50*/  @!P4 R2UR UR13, R9 ;  /* 0x00000000090dc2ca */ /* 0x000fe400000e0000 */
[----:B------:R-:W-:Y:S02]  /*4a60*/  @!P4 R2UR UR12, R8 ;  /* 0x00000000080cc2ca */ /* 0x000fe400000e0000 */
[----:B------:R-:W-:Y:S05]  /*4a70*/  @!P4 IADD3 R8, P0, PT, R34, 0x980, RZ ;  /* 0x000009802208c810 */ /* 0x000fea0007f1e0ff */
[----:B------:R-:W-:Y:S06]  /*4a80*/  @!P4 IMAD.X R2, RZ, RZ, R35, P0 ;  /* 0x000000ffff02c224 */ /* 0x000fec00000e0623 */
[----:B------:R1:W-:Y:S01]  /*4a90*/  @!UP0 UTMALDG.3D [UR32], [UR12], desc[UR10] ;  /* 0x00000a200c0085b4 */ /* 0x0003e20008011000 */
[----:B------:R1:W-:Y:S01]  /*4aa0*/  @!P4 SYNCS.ARRIVE.TRANS64.RED.A0TR RZ, [UR4+0x50], R0 ;  /* 0x00005000ffffc9a7 */ /* 0x0003e20008300404 */
[----:B------:R-:W-:Y:S01]  /*4ab0*/  SYNCS.ARRIVE.TRANS64.RED.A1T0 RZ, [UR6], RZ ;  /* 0x000000ffffff79a7 */ /* 0x000fe20008100406 */
[----:B------:R-:W2:Y:S02]  /*4ac0*/  SYNCS.PHASECHK.TRANS64.TRYWAIT P2, [UR4+0x78], R28 ;  /* 0x0000781cff0075a7 */ /* 0x000ea40008041104 */
[----:B-12---:R-:W-:Y:S05]  /*4ad0*/  @!P2 BRA `(.L_x_85) ;  /* 0x00000050003ca947 */ /* 0x006fea0003800000 */
.L_x_171:
[----:B------:R-:W-:Y:S01]  /*4ae0*/  @!P4 R2UR UR6, R2 ;  /* 0x000000000206c2ca */ /* 0x000fe200000e0000 */
[----:B------:R-:W-:Y:S01]  /*4af0*/  VOTEU.ALL UP0, P4 ;  /* 0x0000000000ff7886 */ /* 0x000fe20002000000 */
[----:B------:R-:W-:Y:S01]  /*4b00*/  @!P4 R2UR UR7, R8 ;  /* 0x000000000807c2ca */ /* 0x000fe200000e0000 */
[----:B-1----:R-:W-:Y:S01]  /*4b10*/  @!P4 IMAD.MOV.U32 R0, RZ, RZ, 0x2000 ;  /* 0x00002000ff00c424 */ /* 0x002fe200078e00ff */
[----:B------:R-:W-:Y:S01]  /*4b20*/  UMOV UR10, 0x0 ;  /* 0x00000000000a7882 */ /* 0x000fe20000000000 */
[----:B------:R-:W-:Y:S01]  /*4b30*/  UMOV UR11, 0x10000000 ;  /* 0x10000000000b7882 */ /* 0x000fe20000000000 */
[----:B------:R-:W-:Y:S02]  /*4b40*/  @!UP0 UIADD3 UR26, UPT, UPT, UR34, 0x20, URZ ;  /* 0x00000020221a8890 */ /* 0x000fe4000fffe0ff */
[----:B------:R-:W-:Y:S01]  /*4b50*/  @!UP0 UIADD3 UR24, UPT, UPT, UR4, 0x2200, URZ ;  /* 0x0000220004188890 */ /* 0x000fe2000fffe0ff */
[----:B------:R-:W-:Y:S01]  /*4b60*/  VOTEU.ALL UP0, P4 ;  /* 0x0000000000ff7886 */ /* 0x000fe20002000000 */
[----:B------:R-:W-:Y:S01]  /*4b70*/  UMOV UR27, UR35 ;  /* 0x00000023001b7c82 */ /* 0x000fe20008000000 */
[----:B------:R-:W-:Y:S02]  /*4b80*/  UMOV UR28, UR44 ;  /* 0x0000002c001c7c82 */ /* 0x000fe40008000000 */
        /* <DEDUP_REMOVED lines=12> */
.L_x_173:
[----:B------:R-:W2:Y:S01]  /*4c50*/  LDC.64 R12, c[0x0][0xf18] ;  /* 0x0003c600ff0c7b82 */ /* 0x000ea20000000a00 */
[----:B------:R-:W-:Y:S01]  /*4c60*/  @!P4 R2UR UR6, R2 ;  /* 0x000000000206c2ca */ /* 0x000fe200000e0000 */
[----:B------:R-:W-:Y:S01]  /*4c70*/  VOTEU.ALL UP0, P4 ;  /* 0x0000000000ff7886 */ /* 0x000fe20002000000 */
[----:B------:R-:W-:Y:S01]  /*4c80*/  @!P4 R2UR UR7, R8 ;  /* 0x000000000807c2ca */ /* 0x000fe200000e0000 */
[----:B-1----:R-:W-:Y:S01]  /*4c90*/  @!P4 IMAD.MOV.U32 R0, RZ, RZ, 0x2000 ;  /* 0x00002000ff00c424 */ /* 0x002fe200078e00ff */
[----:B------:R-:W-:Y:S03]  /*4ca0*/  UMOV UR14, 0x0 ;  /* 0x00000000000e7882 */ /* 0x000fe60000000000 */
[----:B------:R-:W1:Y:S01]  /*4cb0*/  @!P1 LDC R2, c[0x0][0xf0c] ;  /* 0x0003c300ff029b82 */ /* 0x000e620000000800 */
[----:B------:R-:W-:Y:S01]  /*4cc0*/  @!UP0 UIADD3 UR10, UPT, UPT, UR34, 0x40, URZ ;  /* 0x00000040220a8890 */ /* 0x000fe2000fffe0ff */
[----:B------:R-:W-:Y:S01]  /*4cd0*/  @P3 SHF.R.U32.HI R29, RZ, 0x10, R21 ;  /* 0x00000010ff1d3819 */ /* 0x000fe20000011615 */
[----:B------:R-:W-:Y:S01]  /*4ce0*/  @!UP0 UIADD3 UR8, UPT, UPT, UR4, 0x4200, URZ ;  /* 0x0000420004088890 */ /* 0x000fe2000fffe0ff */
[----:B------:R-:W-:Y:S01]  /*4cf0*/  VIADD R31, R31, 0x1 ;  /* 0x000000011f1f7836 */ /* 0x000fe20000000000 */
[----:B------:R-:W-:Y:S01]  /*4d00*/  VOTEU.ALL UP0, P4 ;  /* 0x0000000000ff7886 */ /* 0x000fe20002000000 */
[----:B------:R-:W-:Y:S01]  /*4d10*/  UMOV UR15, 0x10000000 ;  /* 0x10000000000f7882 */ /* 0x000fe20000000000 */
[----:B------:R-:W-:Y:S01]  /*4d20*/  UMOV UR11, UR35 ;  /* 0x00000023000b7c82 */ /* 0x000fe20008000000 */
[----:B------:R-:W-:Y:S01]  /*4d30*/  IMAD.U32 R9, RZ, RZ, UR6 ;  /* 0x00000006ff097e24 */ /* 0x000fe2000f8e00ff */
[----:B------:R-:W-:Y:S01]  /*4d40*/  UMOV UR12, UR44 ;  /* 0x0000002c000c7c82 */ /* 0x000fe20008000000 */
[----:B------:R-:W-:Y:S01]  /*4d50*/  IMAD.U32 R8, RZ, RZ, UR7 ;  /* 0x00000007ff087e24 */ /* 0x000fe2000f8e00ff */
[----:B------:R-:W-:Y:S02]  /*4d60*/  UPRMT UR6, UR45, 0x654, UR9 ;  /* 0x000006542d067896 */ /* 0x000fe40008000009 */
[----:B------:R-:W-:Y:S02]  /*4d70*/  @!P4 R2UR UR17, R9 ;  /* 0x000000000911c2ca */ /* 0x000fe400000e0000 */
[----:B------:R-:W-:Y:S02]  /*4d80*/  @!P4 R2UR UR16, R8 ;  /* 0x000000000810c2ca */ /* 0x000fe400000e0000 */
[----:B------:R-:W3:Y:S11]  /*4d90*/  LDC.64 R8, c[0x0][0xf10] ;  /* 0x0003c400ff087b82 */ /* 0x000ef60000000a00 */
[----:B------:R4:W-:Y:S01]  /*4da0*/  @!UP0 UTMALDG.3D [UR8], [UR16], desc[UR14] ;  /* 0x00000e08100085b4 */ /* 0x0009e20008011000 */
[----:B------:R5:W-:Y:S01]  /*4db0*/  @!P4 SYNCS.ARRIVE.TRANS64.RED.A0TR RZ, [UR4+0x60], R0 ;  /* 0x00006000ffffc9a7 */ /* 0x000be20008300404 */
[C---:B---3--:R-:W-:Y:S01]  /*4dc0*/  @!P1 IMAD.HI.U32 R8, R11.reuse, R8, RZ ;  /* 0x000000080b089227 */ /* 0x048fe200078e00ff */
[----:B--2---:R-:W-:Y:S02]  /*4dd0*/  @!P1 ISETP.NE.AND P0, PT, R12, 0x1, PT ;  /* 0x000000010c00980c */ /* 0x004fe40003f05270 */
[----:B-1----:R-:W-:Y:S01]  /*4de0*/  @!P1 ISETP.NE.AND P2, PT, R2, 0x1, PT ;  /* 0x000000010200980c */ /* 0x002fe20003f45270 */
[----:B------:R-:W-:Y:S01]  /*4df0*/  SYNCS.ARRIVE.TRANS64.RED.A1T0 RZ, [UR6], RZ ;  /* 0x000000ffffff79a7 */ /* 0x000fe20008100406 */
[C---:B------:R-:W-:Y:S01]  /*4e00*/  @!P1 IMAD.HI.U32 R13, R10.reuse, R13, RZ ;  /* 0x0000000d0a0d9227 */ /* 0x040fe200078e00ff */
[----:B------:R-:W-:Y:S04]  /*4e10*/  @!P1 SHF.R.U32.HI R8, RZ, R9, R8 ;  /* 0x00000009ff089219 */ /* 0x000fe80000011608 */
[----:B------:R-:W-:Y:S01]  /*4e20*/  @!P1 SEL R8, R11, R8, !P2 ;  /* 0x000000080b089207 */ /* 0x000fe20005000000 */
[----:B------:R-:W1:Y:S01]  /*4e30*/  SYNCS.PHASECHK.TRANS64.TRYWAIT P5, [UR4+0x88], R28 ;  /* 0x0000881cff0075a7 */ /* 0x000e6200080a1104 */
[----:B-----5:R-:W2:Y:S02]  /*4e40*/  @!P1 LDC R0, c[0x0][0xf20] ;  /* 0x0003c800ff009b82 */ /* 0x020ea40000000800 */
[----:B--2---:R-:W-:Y:S04]  /*4e50*/  @!P1 SHF.R.U32.HI R0, RZ, R0, R13 ;  /* 0x00000000ff009219 */ /* 0x004fe8000001160d */
[----:B------:R-:W-:Y:S05]  /*4e60*/  @!P1 SEL R9, R10, R0, !P0 ;  /* 0x000000000a099207 */ /* 0x000fea0004000000 */
[----:B------:R-:W-:Y:S02]  /*4e70*/  @!P1 IMAD.IADD R0, R9, 0x1, -R8 ;  /* 0x0000000109009824 */ /* 0x000fe400078e0a08 */
[----:B------:R-:W-:Y:S02]  /*4e80*/  @!P1 IMAD.IADD R8, R8, 0x1, -R9 ;  /* 0x0000000108089824 */ /* 0x000fe400078e0a09 */
[----:B------:R-:W-:Y:S02]  /*4e90*/  @!P1 IMAD R11, R0, R2, R11 ;  /* 0x00000002000b9224 */ /* 0x000fe400078e020b */
[----:B------:R-:W-:Y:S01]  /*4ea0*/  @!P1 IMAD R10, R8, R12, R10 ;  /* 0x0000000c080a9224 */ /* 0x000fe200078e020a */
[----:B-1--4-:R-:W-:Y:S06]  /*4eb0*/  @!P5 BRA `(.L_x_87) ;  /* 0x0000004c0074d947 */ /* 0x012fec0003800000 */
.L_x_175:
[----:B------:R-:W-:Y:S01]  /*4ec0*/  @!P4 IADD3 R2, P0, PT, R34, 0x980, RZ ;  /* 0x000009802202c810 */ /* 0x000fe20007f1e0ff */
[----:B------:R-:W-:Y:S01]  /*4ed0*/  VOTEU.ALL UP0, P4 ;  /* 0x0000000000ff7886 */ /* 0x000fe20002000000 */
[----:B------:R-:W-:Y:S01]  /*4ee0*/  UMOV UR12, 0x0 ;  /* 0x00000000000c7882 */ /* 0x000fe20000000000 */
[----:B------:R-:W-:Y:S01]  /*4ef0*/  UMOV UR13, 0x10000000 ;  /* 0x10000000000d7882 */ /* 0x000fe20000000000 */
[----:B------:R-:W-:Y:S01]  /*4f00*/  @!P4 R2UR UR7, R2 ;  /* 0x000000000207c2ca */ /* 0x000fe200000e0000 */
[----:B-1----:R-:W-:Y:S01]  /*4f10*/  @!P4 IMAD.X R0, RZ, RZ, R35, P0 ;  /* 0x000000ffff00c224 */ /* 0x002fe200000e0623 */
[----:B------:R-:W-:Y:S01]  /*4f20*/  @!UP0 UIADD3 UR18, UPT, UPT, UR34, 0x60, URZ ;  /* 0x0000006022128890 */ /* 0x000fe2000fffe0ff */
[----:B------:R-:W-:Y:S01]  /*4f30*/  IMAD.IADD R2, R10, 0x1, R86 ;  /* 0x000000010a027824 */ /* 0x000fe200078e0256 */
[----:B------:R-:W-:Y:S01]  /*4f40*/  @!UP0 UIADD3 UR16, UPT, UPT, UR4, 0x6200, URZ ;  /* 0x0000620004108890 */ /* 0x000fe2000fffe0ff */
[----:B------:R-:W-:Y:S01]  /*4f50*/  ISETP.NE.AND P0, PT, R31, 0x2, PT ;  /* 0x000000021f00780c */ /* 0x000fe20003f05270 */
[----:B------:R-:W-:Y:S01]  /*4f60*/  @!UP0 UIADD3 UR17, UPT, UPT, UR4, 0x68, URZ ;  /* 0x0000006804118890 */ /* 0x000fe2000fffe0ff */
[----:B------:R-:W-:Y:S01]  /*4f70*/  @!P4 R2UR UR6, R0 ;  /* 0x000000000006c2ca */ /* 0x000fe200000e0000 */
[----:B------:R-:W-:Y:S01]  /*4f80*/  VOTEU.ALL UP0, P4 ;  /* 0x0000000000ff7886 */ /* 0x000fe20002000000 */
[----:B------:R-:W-:Y:S01]  /*4f90*/  UMOV UR19, UR35 ;  /* 0x0000002300137c82 */ /* 0x000fe20008000000 */
[----:B------:R-:W-:Y:S01]  /*4fa0*/  UMOV UR20, UR44 ;  /* 0x0000002c00147c82 */ /* 0x000fe20008000000 */
[----:B------:R-:W-:Y:S01]  /*4fb0*/  IMAD.IADD R0, R11, 0x1, R87 ;  /* 0x000000010b007824 */ /* 0x000fe200078e0257 */
[----:B------:R-:W-:Y:S01]  /*4fc0*/  R2UR UR11, R2 ;  /* 0x00000000020b72ca */ /* 0x000fe200000e0000 */
[----:B------:R-:W-:Y:S01]  /*4fd0*/  IMAD.U32 R8, RZ, RZ, UR7 ;  /* 0x00000007ff087e24 */ /* 0x000fe2000f8e00ff */
[----:B------:R-:W-:Y:S02]  /*4fe0*/  @P3 R2UR UR44, R29 ;  /* 0x000000001d2c32ca */ /* 0x000fe400000e0000 */
[----:B------:R-:W-:Y:S02]  /*4ff0*/  R2UR UR27, R0 ;  /* 0x00000000001b72ca */ /* 0x000fe400000e0000 */
[----:B------:R-:W-:Y:S02]  /*5000*/  SEL R0, RZ, 0x1, P0 ;  /* 0x00000001ff007807 */ /* 0x000fe40000000000 */
[----:B------:R-:W-:Y:S01]  /*5010*/  IMAD.U32 R9, RZ, RZ, UR6 ;  /* 0x00000006ff097e24 */ /* 0x000fe2000f8e00ff */
[----:B------:R-:W-:Y:S02]  /*5020*/  @!P4 R2UR UR6, R8 ;  /* 0x000000000806c2ca */ /* 0x000fe400000e0000 */
[----:B------:R-:W-:Y:S02]  /*5030*/  LOP3.LUT R30, R30, R0, RZ, 0x3c, !PT ;  /* 0x000000001e1e7212 */ /* 0x000fe400078e3cff */
[----:B------:R-:W-:Y:S02]  /*5040*/  @!P4 R2UR UR7, R9 ;  /* 0x000000000907c2ca */ /* 0x000fe400000e0000 */
[----:B------:R-:W-:Y:S02]  /*5050*/  LOP3.LUT R32, R32, 0x1, RZ, 0x3c, !PT ;  /* 0x0000000120207812 */ /* 0x000fe400078e3cff */
[----:B------:R-:W-:Y:S09]  /*5060*/  SEL R31, R31, RZ, P0 ;  /* 0x000000ff1f1f7207 */ /* 0x000ff20000000000 */
[----:B------:R2:W-:Y:S01]  /*5070*/  @!UP0 UTMALDG.3D [UR16], [UR6], desc[UR12] ;  /* 0x00000c10060085b4 */ /* 0x0005e20008011000 */
[----:B------:R2:W-:Y:S01]  /*5080*/  @!P4 SYNCS.ARRIVE.TRANS64.RED.A0TR RZ, [UR4+0x68], R27 ;  /* 0x0000681bffffc9a7 */ /* 0x0005e20008300404 */
[----:B------:R-:W-:Y:S01]  /*5090*/  UPLOP3.LUT UP0, UPT, UPT, UPT, UPT, 0x80, 0x8 ;  /* 0x000000000008789c */ /* 0x000fe20003f0f070 */
[----:B------:R-:W-:Y:S01]  /*50a0*/  SYNCS.ARRIVE.TRANS64.RED.A1T0 RZ, [UR5], RZ ;  /* 0x000000ffffff79a7 */ /* 0x000fe20008100405 */
[----:B------:R-:W-:Y:S09]  /*50b0*/  @P3 BRA `(.L_x_88) ;  /* 0xfffffff0009c3947 */ /* 0x000ff2000383ffff */
[----:B------:R-:W-:-:S04]  /*50c0*/  SHF.L.U32 R2, R32, 0x1f, RZ ;  /* 0x0000001f20027819 */ /* 0x000fc800000006ff */
[----:B------:R-:W1:Y:S02]  /*50d0*/  SYNCS.PHASECHK.TRANS64.TRYWAIT P0, [UR4+0x70], R2 ;  /* 0x00007002ff0075a7 */ /* 0x000e640008001104 */
[----:B-1----:R-:W-:Y:S05]  /*50e0*/  @!P0 BRA `(.L_x_89) ;  /* 0x0000004c00008947 */ /* 0x002fea0003800000 */
.L_x_177:
[----:B------:R-:W3:Y:S02]  /*50f0*/  SYNCS.PHASECHK.TRANS64.TRYWAIT P0, [UR4+0x78], R2 ;  /* 0x00007802ff0075a7 */ /* 0x000ee40008001104 */
[----:B---3--:R-:W-:Y:S05]  /*5100*/  @!P0 BRA `(.L_x_90) ;  /* 0x0000004c00108947 */ /* 0x008fea0003800000 */
.L_x_179:
[----:B------:R-:W3:Y:S02]  /*5110*/  SYNCS.PHASECHK.TRANS64.TRYWAIT P0, [UR4+0x80], R2 ;  /* 0x00008002ff0075a7 */ /* 0x000ee40008001104 */
[----:B---3--:R-:W-:Y:S05]  /*5120*/  @!P0 BRA `(.L_x_91) ;  /* 0x0000004c00208947 */ /* 0x008fea0003800000 */
.L_x_181:
[----:B-1----:R-:W-:-:S07]  /*5130*/  MOV R0, UR4 ;  /* 0x0000000400007c02 */ /* 0x002fce0008000f00 */
.L_x_92:
[----:B-1----:R-:W-:-:S04]  /*5140*/  SHF.L.U32 R2, R32, 0x1f, RZ ;  /* 0x0000001f20027819 */ /* 0x002fc800000006ff */
[----:B------:R1:W3:Y:S03]  /*5150*/  SYNCS.PHASECHK.TRANS64.TRYWAIT P0, [R0+URZ+0x88], R2 ;  /* 0x00008802000075a7 */ /* 0x0002e600080011ff */
[----:B---3--:R-:W-:Y:S05]  /*5160*/  @!P0 NANOSLEEP.SYNCS 0x989680 ;  /* 0x009896800000895d */ /* 0x008fea0003900000 */
[----:B------:R-:W3:Y:S02]  /*5170*/  @!P0 SYNCS.PHASECHK.TRANS64 P0, [R0+URZ+0x88], R2 ;  /* 0x00008802000085a7 */ /* 0x000ee400080010ff */
[----:B--23--:R-:W-:Y:S05]  /*5180*/  @P0 EXIT ;  /* 0x000000000000094d */ /* 0x00cfea0003800000 */
[----:B------:R-:W-:Y:S05]  /*5190*/  BRA `(.L_x_92) ;  /* 0xfffffffc00e87947 */ /* 0x000fea000383ffff */
.L_x_77:
[----:B------:R-:W-:-:S06]  /*51a0*/  UISETP.GE.AND UP0, UPT, UR10, 0x4, UPT ;  /* 0x000000040a00788c */ /* 0x000fcc000bf06270 */
[----:B------:R-:W-:-:S13]  /*51b0*/  PLOP3.LUT P0, PT, PT, PT, UP0, 0x80, 0x8 ;  /* 0x000000000008781c */ /* 0x000fda0003f0f008 */
[----:B------:R-:W-:Y:S05]  /*51c0*/  @!P0 EXIT ;  /* 0x000000000000894d */ /* 0x000fea0003800000 */
[----:B------:R-:W-:Y:S01]  /*51d0*/  BAR.SYNC.DEFER_BLOCKING 0x6, 0xa0 ;  /* 0x0182800000007b1d */ /* 0x000fe20000010000 */
[C---:B------:R-:W-:Y:S01]  /*51e0*/  IMAD.SHL.U32 R2, R101.reuse, 0x20, RZ ;  /* 0x0000002065027824 */ /* 0x040fe200078e00ff */
[C---:B------:R-:W-:Y:S01]  /*51f0*/  SHF.L.U32 R46, R101.reuse, 0x10, RZ ;  /* 0x00000010652e7819 */ /* 0x040fe200000006ff */
[C---:B------:R-:W-:Y:S01]  /*5200*/  IMAD.SHL.U32 R100, R101.reuse, 0x4, RZ ;  /* 0x0000000465647824 */ /* 0x040fe200078e00ff */
[C---:B------:R-:W-:Y:S01]  /*5210*/  LOP3.LUT R102, R101.reuse, 0x60, RZ, 0xc0, !PT ;  /* 0x0000006065667812 */ /* 0x040fe200078ec0ff */
[----:B------:R-:W-:Y:S01]  /*5220*/  HFMA2 R97, -RZ, RZ, 0, 5.9604644775390625e-08 ;  /* 0x00000001ff617431 */ /* 0x000fe200000001ff */
[----:B------:R-:W-:Y:S02]  /*5230*/  UMOV UR49, 0x400 ;  /* 0x0000040000317882 */ /* 0x000fe40000000000 */
[----:B------:R-:W1:Y:S01]  /*5240*/  LDC R91, c[0x0][0x370] ;  /* 0x0000dc00ff5b7b82 */ /* 0x000e620000000800 */
[----:B------:R-:W-:Y:S01]  /*5250*/  ULEA UR49, UR45, UR49, 0x18 ;  /* 0x000000312d317291 */ /* 0x000fe2000f8ec0ff */
[----:B------:R-:W-:Y:S01]  /*5260*/  LOP3.LUT R3, R2, 0xc0, RZ, 0xc0, !PT ;  /* 0x000000c002037812 */ /* 0x000fe200078ec0ff */
[----:B------:R-:W-:Y:S01]  /*5270*/  HFMA2 R95, -RZ, RZ, 0, 0 ;  /* 0x00000000ff5f7431 */ /* 0x000fe200000001ff */
[----:B------:R-:W-:Y:S01]  /*5280*/  LOP3.LUT R99, R101, 0x2, RZ, 0xc0, !PT ;  /* 0x0000000265637812 */ /* 0x000fe200078ec0ff */
[----:B------:R-:W-:Y:S01]  /*5290*/  UIADD3 UR4, UPT, UPT, UR49, 0x200, URZ ;  /* 0x0000020031047890 */ /* 0x000fe2000fffe0ff */
[----:B------:R-:W-:Y:S01]  /*52a0*/  LOP3.LUT R100, R3, 0x18, R100, 0xf8, !PT ;  /* 0x0000001803647812 */ /* 0x000fe200078ef864 */
[----:B------:R-:W-:Y:S01]  /*52b0*/  IMAD.MOV.U32 R45, RZ, RZ, RZ ;  /* 0x000000ffff2d7224 */ /* 0x000fe200078e00ff */
[----:B------:R-:W3:Y:S01]  /*52c0*/  LDC R42, c[0x0][0xf0c] ;  /* 0x0003c300ff2a7b82 */ /* 0x000ee20000000800 */
[----:B------:R-:W-:Y:S01]  /*52d0*/  LOP3.LUT R46, R46, 0x600000, RZ, 0xc0, !PT ;  /* 0x006000002e2e7812 */ /* 0x000fe200078ec0ff */
[----:B------:R-:W-:Y:S01]  /*52e0*/  IMAD.MOV.U32 R105, RZ, RZ, RZ ;  /* 0x000000ffff697224 */ /* 0x000fe200078e00ff */
[----:B------:R-:W-:Y:S01]  /*52f0*/  LOP3.LUT R100, R100, 0xf20, R2, 0xf8, !PT ;  /* 0x00000f2064647812 */ /* 0x000fe200078ef802 */
[----:B------:R-:W-:Y:S01]  /*5300*/  IMAD.U32 R93, RZ, RZ, UR4 ;  /* 0x00000004ff5d7e24 */ /* 0x000fe2000f8e00ff */
[----:B------:R-:W-:Y:S01]  /*5310*/  LOP3.LUT R101, R101, 0x4, RZ, 0xc0, !PT ;  /* 0x0000000465657812 */ /* 0x000fe200078ec0ff */
[----:B------:R-:W4:Y:S01]  /*5320*/  LDCU.64 UR52, c[0x0][0x348] ;  /* 0x00006900ff3477ac */ /* 0x000f220008000a00 */
[----:B------:R-:W-:Y:S01]  /*5330*/  MOV R96, RZ ;  /* 0x000000ff00607202 */ /* 0x000fe20000000f00 */
[----:B------:R-:W1:Y:S01]  /*5340*/  LDC R89, c[0x0][0xf20] ;  /* 0x0003c800ff597b82 */ /* 0x000e620000000800 */
[----:B------:R-:W2:Y:S01]  /*5350*/  LDS R0, [UR49+0x130] ;  /* 0x00013031ff007984 */ /* 0x000ea20008000800 */
[----:B------:R-:W-:Y:S01]  /*5360*/  IMAD R100, R100, 0x2, R93 ;  /* 0x0000000264647824 */ /* 0x000fe200078e025d */
[----:B------:R-:W1:Y:S03]  /*5370*/  LDCU.64 UR40, c[0x0][0xc88] ;  /* 0x00019100ff2877ac */ /* 0x000e660008000a00 */
[--C-:B------:R-:W-:Y:S01]  /*5380*/  IMAD R99, R99, -0x10, R100.reuse ;  /* 0xfffffff063637824 */ /* 0x100fe200078e0264 */
[----:B------:R-:W1:Y:S01]  /*5390*/  LDCU.64 UR42, c[0x0][0xc90] ;  /* 0x00019200ff2a77ac */ /* 0x000e620008000a00 */
[----:B------:R-:W1:Y:S01]  /*53a0*/  LDC R41, c[0x0][0xf30] ;  /* 0x0003cc00ff297b82 */ /* 0x000e620000000800 */
[----:B------:R-:W-:Y:S01]  /*53b0*/  IMAD R98, R101, -0x10, R100 ;  /* 0xfffffff065627824 */ /* 0x000fe200078e0264 */
[----:B------:R-:W-:Y:S01]  /*53c0*/  UMOV UR50, URZ ;  /* 0x000000ff00327c82 */ /* 0x000fe20008000000 */
[----:B------:R-:W-:-:S05]  /*53d0*/  UMOV UR51, URZ ;  /* 0x000000ff00337c82 */ /* 0x000fca0008000000 */
[----:B------:R-:W1:Y:S08]  /*53e0*/  LDC.64 R84, c[0x0][0xf10] ;  /* 0x0003c400ff547b82 */ /* 0x000e700000000a00 */
[----:B------:R-:W1:Y:S08]  /*53f0*/  LDC.64 R38, c[0x0][0xf18] ;  /* 0x0003c600ff267b82 */ /* 0x000e700000000a00 */
[----:B------:R-:W1:Y:S08]  /*5400*/  LDC.64 R36, c[0x0][0xf28] ;  /* 0x0003ca00ff247b82 */ /* 0x000e700000000a00 */
[----:B------:R-:W1:Y:S01]  /*5410*/  LDC.64 R82, c[0x0][0xcb0] ;  /* 0x00032c00ff527b82 */ /* 0x000e620000000a00 */
[----:B--2---:R-:W-:-:S07]  /*5420*/  IMAD.IADD R46, R0, 0x1, R46 ;  /* 0x00000001002e7824 */ /* 0x004fce00078e022e */
[----:B------:R-:W2:Y:S08]  /*5430*/  LDC.64 R80, c[0x0][0xca8] ;  /* 0x00032a00ff507b82 */ /* 0x000eb00000000a00 */
[----:B---34-:R-:W1:Y:S02]  /*5440*/  LDC R90, c[0x0][0x374] ;  /* 0x0000dd00ff5a7b82 */ /* 0x018e640000000800 */
.L_x_136:
[----:B------:R-:W-:Y:S02]  /*5450*/  LEA R0, R105, UR49, 0x3 ;  /* 0x0000003169007c11 */ /* 0x000fe4000f8e18ff */
[----:B------:R-:W-:Y:S02]  /*5460*/  SHF.L.U32 R2, R95, 0x1f, RZ ;  /* 0x0000001f5f027819 */ /* 0x000fe400000006ff */
[----:B-1----:R-:W-:Y:S02]  /*5470*/  LEA R16, R105, UR49, 0x4 ;  /* 0x0000003169107c11 */ /* 0x002fe4000f8e20ff */
[----:B---3--:R-:W3:Y:S02]  /*5480*/  SYNCS.PHASECHK.TRANS64.TRYWAIT P0, [R0+URZ+0xa0], R2 ;  /* 0x0000a002000075a7 */ /* 0x008ee400080011ff */
[----:B---3--:R-:W-:Y:S05]  /*5490*/  @!P0 BRA `(.L_x_93) ;  /* 0x00000048005c8947 */ /* 0x008fea0003800000 */
.L_x_182:
[----:B------:R-:W4:Y:S01]  /*54a0*/  LDC.64 R10, c[0x0][0xf10] ;  /* 0x0003c400ff0a7b82 */ /* 0x000f220000000a00 */
[----:B------:R-:W2:Y:S01]  /*54b0*/  LDS.128 R16, [R16+0x110] ;  /* 0x0001100010107984 */ /* 0x000ea20000000c00 */
[----:B-1----:R-:W-:Y:S01]  /*54c0*/  ISETP.NE.AND P1, PT, R41, 0x1, PT ;  /* 0x000000012900780c */ /* 0x002fe20003f25270 */
[----:B---3--:R-:W-:Y:S01]  /*54d0*/  VIADD R0, R0, 0xb0 ;  /* 0x000000b000007836 */ /* 0x008fe20000000000 */
[----:B------:R-:W-:Y:S04]  /*54e0*/  ISETP.GE.AND P0, PT, R40, 0x1, PT ;  /* 0x000000012800780c */ /* 0x000fe80003f06270 */
[----:B------:R-:W1:Y:S01]  /*54f0*/  LDC.64 R8, c[0x0][0xf18] ;  /* 0x0003c600ff087b82 */ /* 0x000e620000000a00 */
[----:B------:R-:W-:Y:S01]  /*5500*/  PRMT R0, RZ, 0x654, R0 ;  /* 0x00000654ff007816 */ /* 0x000fe20000000000 */
[----:B------:R-:W-:Y:S01]  /*5510*/  @!PT LDS RZ, [RZ] ;  /* 0x00000000fffff984 */ /* 0x000fe20000000800 */
[----:B------:R-:W-:Y:S01]  /*5520*/  @!PT LDS RZ, [RZ] ;  /* 0x00000000fffff984 */ /* 0x000fe20000000800 */
[----:B------:R-:W-:Y:S01]  /*5530*/  @!PT LDS RZ, [RZ] ;  /* 0x00000000fffff984 */ /* 0x000fe20000000800 */
[----:B------:R-:W-:Y:S01]  /*5540*/  @!PT LDS RZ, [RZ] ;  /* 0x00000000fffff984 */ /* 0x000fe20000000800 */
[----:B------:R3:W-:Y:S06]  /*5550*/  MEMBAR.ALL.CTA ;  /* 0x0000000000007992 */ /* 0x0007ec0000008000 */
[----:B---3--:R-:W3:Y:S01]  /*5560*/  FENCE.VIEW.ASYNC.S ;  /* 0x00000000000073c6 */ /* 0x008ee20000000000 */
[----:B------:R-:W1:Y:S08]  /*5570*/  @!P1 LDC R12, c[0x0][0xf20] ;  /* 0x0003c800ff0c9b82 */ /* 0x000e700000000800 */
[----:B------:R-:W1:Y:S01]  /*5580*/  @!P1 LDC R7, c[0x0][0xf0c] ;  /* 0x0003c300ff079b82 */ /* 0x000e620000000800 */
[----:B---3--:R3:W-:Y:S01]  /*5590*/  SYNCS.ARRIVE.TRANS64.RED.A1T0 RZ, [R0+URZ], RZ ;  /* 0x000000ff00ff79a7 */ /* 0x0087e200081004ff */
[----:B--2---:R-:W-:Y:S04]  /*55a0*/  LOP3.LUT P4, RZ, R18, 0x1, RZ, 0xc0, !PT ;  /* 0x0000000112ff7812 */ /* 0x004fe8000788c0ff */
[----:B------:R-:W-:Y:S09]  /*55b0*/  P2R R103, PR, RZ, 0x10 ;  /* 0x00000010ff677803 */ /* 0x000ff20000000000 */
[----:B------:R-:W-:Y:S02]  /*55c0*/  @P4 MOV R44, R16 ;  /* 0x00000010002c4202 */ /* 0x000fe40000000f00 */
[----:B------:R-:W-:Y:S01]  /*55d0*/  @P4 LOP3.LUT R43, R17, 0xffff, RZ, 0xc0, !PT ;  /* 0x0000ffff112b4812 */ /* 0x000fe200078ec0ff */
[----:B---34-:R-:W-:Y:S06]  /*55e0*/  @!P0 BRA `(.L_x_94) ;  /* 0x0000000000a48947 */ /* 0x018fec0003800000 */
[----:B------:R-:W-:Y:S01]  /*55f0*/  IMAD.HI.U32 R0, R90, R39, RZ ;  /* 0x000000275a007227 */ /* 0x000fe200078e00ff */
[----:B------:R-:W-:Y:S02]  /*5600*/  ISETP.NE.AND P0, PT, R38, 0x1, PT ;  /* 0x000000012600780c */ /* 0x000fe40003f05270 */
[----:B------:R-:W-:Y:S01]  /*5610*/  ISETP.NE.AND P2, PT, R40, 0x1, PT ;  /* 0x000000012800780c */ /* 0x000fe20003f45270 */
[----:B------:R-:W-:Y:S01]  /*5620*/  IMAD.HI.U32 R4, R91, R84, RZ ;  /* 0x000000545b047227 */ /* 0x000fe200078e00ff */
[----:B------:R-:W-:Y:S02]  /*5630*/  SHF.R.U32.HI R0, RZ, R89, R0 ;  /* 0x00000059ff007219 */ /* 0x000fe40000011600 */
[----:B------:R-:W-:Y:S01]  /*5640*/  ISETP.NE.AND P3, PT, R42, 0x1, PT ;  /* 0x000000012a00780c */ /* 0x000fe20003f65270 */
[----:B------:R-:W-:Y:S01]  /*5650*/  IMAD.HI.U32 R6, R43, R39, RZ ;  /* 0x000000272b067227 */ /* 0x000fe200078e00ff */
[-C--:B------:R-:W-:Y:S02]  /*5660*/  SHF.R.U32.HI R4, RZ, R85.reuse, R4 ;  /* 0x00000055ff047219 */ /* 0x080fe40000011604 */
[----:B------:R-:W-:Y:S01]  /*5670*/  SEL R0, R90, R0, !P0 ;  /* 0x000000005a007207 */ /* 0x000fe20004000000 */
[----:B------:R-:W-:Y:S01]  /*5680*/  IMAD.HI.U32 R5, R44, R84, RZ ;  /* 0x000000542c057227 */ /* 0x000fe200078e00ff */
[----:B------:R-:W-:Y:S03]  /*5690*/  SEL R4, R91, R4, !P3 ;  /* 0x000000045b047207 */ /* 0x000fe60005800000 */
[-C--:B------:R-:W-:Y:S01]  /*56a0*/  IMAD.HI.U32 R3, R0, R36.reuse, RZ ;  /* 0x0000002400037227 */ /* 0x080fe200078e00ff */
[----:B------:R-:W-:Y:S03]  /*56b0*/  SHF.R.U32.HI R5, RZ, R85, R5 ;  /* 0x00000055ff057219 */ /* 0x000fe60000011605 */
[----:B------:R-:W-:Y:S01]  /*56c0*/  IMAD.HI.U32 R2, R4, R36, RZ ;  /* 0x0000002404027227 */ /* 0x000fe200078e00ff */
[----:B------:R-:W-:Y:S02]  /*56d0*/  @P2 SHF.R.U32.HI R0, RZ, R37, R3 ;  /* 0x00000025ff002219 */ /* 0x000fe40000011603 */
[----:B------:R-:W-:Y:S02]  /*56e0*/  SHF.R.U32.HI R3, RZ, R89, R6 ;  /* 0x00000059ff037219 */ /* 0x000fe40000011606 */
[----:B------:R-:W-:Y:S01]  /*56f0*/  @P2 SHF.R.U32.HI R4, RZ, R37, R2 ;  /* 0x00000025ff042219 */ /* 0x000fe20000011602 */
[----:B------:R-:W-:Y:S01]  /*5700*/  IMAD R0, R40, R0, RZ ;  /* 0x0000000028007224 */ /* 0x000fe200078e02ff */
[----:B------:R-:W-:Y:S02]  /*5710*/  SEL R3, R43, R3, !P0 ;  /* 0x000000032b037207 */ /* 0x000fe40004000000 */
[----:B------:R-:W-:Y:S01]  /*5720*/  SEL R2, R44, R5, !P3 ;  /* 0x000000052c027207 */ /* 0x000fe20005800000 */
[----:B------:R-:W-:Y:S01]  /*5730*/  IMAD R5, R40, R4, RZ ;  /* 0x0000000428057224 */ /* 0x000fe200078e02ff */
[C---:B------:R-:W-:Y:S01]  /*5740*/  ISETP.GE.AND P0, PT, R3.reuse, R0, PT ;  /* 0x000000000300720c */ /* 0x040fe20003f06270 */
[C---:B------:R-:W-:Y:S03]  /*5750*/  IMAD.HI.U32 R0, R3.reuse, R36, RZ ;  /* 0x0000002403007227 */ /* 0x040fe600078e00ff */
[C---:B------:R-:W-:Y:S02]  /*5760*/  ISETP.GE.OR P0, PT, R2.reuse, R5, P0 ;  /* 0x000000050200720c */ /* 0x040fe40000706670 */
[----:B------:R-:W-:Y:S04]  /*5770*/  SHF.R.U32.HI R0, RZ, R37, R0 ;  /* 0x00000025ff007219 */ /* 0x000fe80000011600 */
[C---:B------:R-:W-:Y:S05]  /*5780*/  SEL R6, R3.reuse, R0, !P2 ;  /* 0x0000000003067207 */ /* 0x040fea0005000000 */
        /* <DEDUP_REMOVED lines=14> */
[----:B------:R-:W-:Y:S07]  /*5870*/  IMAD R43, R3, R38, R43 ;  /* 0x00000026032b7224 */ /* 0x000fee00078e022b */
.L_x_94:
[----:B-1----:R-:W-:Y:S01]  /*5880*/  @!P1 IMAD.HI.U32 R2, R43, R9, RZ ;  /* 0x000000092b029227 */ /* 0x002fe200078e00ff */
[----:B------:R-:W-:Y:S01]  /*5890*/  @!P1 ISETP.NE.AND P0, PT, R8, 0x1, PT ;  /* 0x000000010800980c */ /* 0x000fe20003f05270 */
[----:B------:R-:W-:Y:S01]  /*58a0*/  USHF.L.U32 UR38, UR27, 0x7, URZ ;  /* 0x000000071b267899 */ /* 0x000fe200080006ff */
[----:B------:R-:W-:Y:S01]  /*58b0*/  @!P1 ISETP.NE.AND P2, PT, R7, 0x1, PT ;  /* 0x000000010700980c */ /* 0x000fe20003f45270 */
[C---:B------:R-:W-:Y:S01]  /*58c0*/  @!P1 IMAD.HI.U32 R0, R44.reuse, R10, RZ ;  /* 0x0000000a2c009227 */ /* 0x040fe200078e00ff */
[----:B------:R-:W-:Y:S01]  /*58d0*/  @!P1 SHF.R.U32.HI R2, RZ, R12, R2 ;  /* 0x0000000cff029219 */ /* 0x000fe20000011602 */
[----:B------:R-:W-:Y:S01]  /*58e0*/  USHF.L.U32 UR37, UR11, 0x7, URZ ;  /* 0x000000070b257899 */ /* 0x000fe200080006ff */
[----:B------:R-:W-:Y:S01]  /*58f0*/  @P4 SHF.R.U32.HI R94, RZ, 0x10, R17 ;  /* 0x00000010ff5e4819 */ /* 0x000fe20000011611 */
[----:B------:R-:W-:Y:S01]  /*5900*/  VIADD R105, R105, 0x1 ;  /* 0x0000000169697836 */ /* 0x000fe20000000000 */
[----:B------:R-:W-:Y:S01]  /*5910*/  @!P1 SEL R2, R43, R2, !P0 ;  /* 0x000000022b029207 */ /* 0x000fe20004000000 */
[----:B------:R-:W-:Y:S01]  /*5920*/  BSSY.RECONVERGENT B6, `(.L_x_95) ;  /* 0x0000028000067945 */ /* 0x000fe20003800200 */
[----:B------:R-:W-:Y:S02]  /*5930*/  @!P1 SHF.R.U32.HI R0, RZ, R11, R0 ;  /* 0x0000000bff009219 */ /* 0x000fe40000011600 */
[----:B------:R-:W-:Y:S02]  /*5940*/  LOP3.LUT P0, RZ, R93, 0x1b0, RZ, 0xc0, !PT ;  /* 0x000001b05dff7812 */ /* 0x000fe4000780c0ff */
[----:B------:R-:W-:Y:S05]  /*5950*/  @!P1 SEL R3, R44, R0, !P2 ;  /* 0x000000002c039207 */ /* 0x000fea0005000000 */
[----:B------:R-:W-:Y:S02]  /*5960*/  @!P1 IMAD.IADD R0, R2, 0x1, -R3 ;  /* 0x0000000102009824 */ /* 0x000fe400078e0a03 */
[----:B------:R-:W-:Y:S02]  /*5970*/  @!P1 IMAD.IADD R2, R3, 0x1, -R2 ;  /* 0x0000000103029824 */ /* 0x000fe400078e0a02 */
[----:B------:R-:W-:Y:S02]  /*5980*/  @!P1 IMAD R44, R0, R7, R44 ;  /* 0x00000007002c9224 */ /* 0x000fe400078e022c */
[----:B------:R-:W-:Y:S01]  /*5990*/  @!P1 IMAD R43, R2, R8, R43 ;  /* 0x00000008022b9224 */ /* 0x000fe200078e022b */
[----:B------:R-:W-:Y:S06]  /*59a0*/  @!P0 BRA `(.L_x_96) ;  /* 0x00000000007c8947 */ /* 0x000fec0003800000 */
[----:B------:R-:W1:Y:S01]  /*59b0*/  LDCU.64 UR8, c[0x4][0x80] ;  /* 0x01001000ff0877ac */ /* 0x000e620008000a00 */
[----:B------:R-:W-:Y:S01]  /*59c0*/  MOV R2, 0x0 ;  /* 0x0000000000027802 */ /* 0x000fe20000000f00 */
[----:B------:R-:W-:Y:S02]  /*59d0*/  HFMA2 R12, -RZ, RZ, 0, 5.9604644775390625e-08 ;  /* 0x00000001ff0c7431 */ /* 0x000fe400000001ff */
[----:B------:R-:W-:Y:S01]  /*59e0*/  IMAD.MOV.U32 R8, RZ, RZ, 0x70 ;  /* 0x00000070ff087424 */ /* 0x000fe200078e00ff */
[----:B------:R2:W3:Y:S01]  /*59f0*/  LDC.64 R14, c[0x4][R2] ;  /* 0x01000000020e7b82 */ /* 0x0004e20000000a00 */
[----:B------:R-:W4:Y:S01]  /*5a00*/  LDCU.64 UR6, c[0x4][0x88] ;  /* 0x01001100ff0677ac */ /* 0x000f220008000a00 */
[----:B------:R-:W-:Y:S01]  /*5a10*/  IMAD.MOV.U32 R13, RZ, RZ, RZ ;  /* 0x000000ffff0d7224 */ /* 0x000fe200078e00ff */
[----:B------:R-:W2:Y:S01]  /*5a20*/  LDCU.64 UR4, c[0x4][0x8] ;  /* 0x01000100ff0477ac */ /* 0x000ea20008000a00 */
[----:B-1----:R-:W-:Y:S01]  /*5a30*/  MOV R5, UR9 ;  /* 0x0000000900057c02 */ /* 0x002fe20008000f00 */
[----:B------:R-:W-:Y:S01]  /*5a40*/  IMAD.U32 R4, RZ, RZ, UR8 ;  /* 0x00000008ff047e24 */ /* 0x000fe2000f8e00ff */
[----:B----4-:R-:W-:Y:S01]  /*5a50*/  MOV R7, UR7 ;  /* 0x0000000700077c02 */ /* 0x010fe20008000f00 */
[----:B------:R-:W-:Y:S01]  /*5a60*/  IMAD.U32 R6, RZ, RZ, UR6 ;  /* 0x00000006ff067e24 */ /* 0x000fe2000f8e00ff */
[----:B--2---:R-:W-:Y:S01]  /*5a70*/  MOV R11, UR5 ;  /* 0x00000005000b7c02 */ /* 0x004fe20008000f00 */
[----:B------:R-:W-:Y:S02]  /*5a80*/  IMAD.U32 R10, RZ, RZ, UR4 ;  /* 0x00000004ff0a7e24 */ /* 0x000fe4000f8e00ff */
[----:B------:R-:W-:Y:S07]  /*5a90*/  LEPC R20, `(.L_x_97) ;  /* 0x000000001014794e */ /* 0x000fee0000000000 */
[----:B---3-5:R-:W-:Y:S05]  /*5aa0*/  CALL.ABS.NOINC R14 ;  /* 0x000000000e007343 */ /* 0x028fea0003c00000 */
.L_x_97:
[----:B------:R-:W1:Y:S01]  /*5ab0*/  LDCU.64 UR8, c[0x4][0x80] ;  /* 0x01001000ff0877ac */ /* 0x000e620008000a00 */
[----:B------:R-:W2:Y:S01]  /*5ac0*/  LDC.64 R2, c[0x4][R2] ;  /* 0x0100000002027b82 */ /* 0x000ea20000000a00 */
[----:B------:R-:W-:Y:S02]  /*5ad0*/  HFMA2 R12, -RZ, RZ, 0, 5.9604644775390625e-08 ;  /* 0x00000001ff0c7431 */ /* 0x000fe400000001ff */
[----:B------:R-:W-:Y:S02]  /*5ae0*/  IMAD.MOV.U32 R8, RZ, RZ, 0x70 ;  /* 0x00000070ff087424 */ /* 0x000fe400078e00ff */
[----:B------:R-:W-:Y:S01]  /*5af0*/  IMAD.MOV.U32 R13, RZ, RZ, RZ ;  /* 0x000000ffff0d7224 */ /* 0x000fe200078e00ff */
[----:B------:R-:W3:Y:S01]  /*5b00*/  LDCU.64 UR6, c[0x4][0x88] ;  /* 0x01001100ff0677ac */ /* 0x000ee20008000a00 */
[----:B------:R-:W4:Y:S01]  /*5b10*/  LDCU.64 UR4, c[0x4][0x8] ;  /* 0x01000100ff0477ac */ /* 0x000f220008000a00 */
[----:B-1----:R-:W-:Y:S02]  /*5b20*/  MOV R4, UR8 ;  /* 0x0000000800047c02 */ /* 0x002fe40008000f00 */
[----:B------:R-:W-:Y:S02]  /*5b30*/  MOV R5, UR9 ;  /* 0x0000000900057c02 */ /* 0x000fe40008000f00 */
[----:B---3--:R-:W-:Y:S01]  /*5b40*/  MOV R7, UR7 ;  /* 0x0000000700077c02 */ /* 0x008fe20008000f00 */
[----:B------:R-:W-:Y:S01]  /*5b50*/  IMAD.U32 R6, RZ, RZ, UR6 ;  /* 0x00000006ff067e24 */ /* 0x000fe2000f8e00ff */
[----:B----4-:R-:W-:Y:S01]  /*5b60*/  MOV R11, UR5 ;  /* 0x00000005000b7c02 */ /* 0x010fe20008000f00 */
[----:B------:R-:W-:Y:S02]  /*5b70*/  IMAD.U32 R10, RZ, RZ, UR4 ;  /* 0x00000004ff0a7e24 */ /* 0x000fe4000f8e00ff */
[----:B------:R-:W-:Y:S07]  /*5b80*/  LEPC R20, `(.L_x_96) ;  /* 0x000000001014794e */ /* 0x000fee0000000000 */
[----:B--2---:R-:W-:Y:S05]  /*5b90*/  CALL.ABS.NOINC R2 ;  /* 0x0000000002007343 */ /* 0x004fea0003c00000 */
.L_x_96:
[----:B------:R-:W-:Y:S05]  /*5ba0*/  BSYNC.RECONVERGENT B6 ;  /* 0x0000000000067941 */ /* 0x000fea0003800200 */
.L_x_95:
[----:B------:R-:W-:Y:S01]  /*5bb0*/  ISETP.NE.U32.AND P4, PT, R82, RZ, PT ;  /* 0x000000ff5200720c */ /* 0x000fe20003f85070 */
[----:B------:R-:W-:Y:S01]  /*5bc0*/  UISETP.NE.AND UP2, UPT, UR48, URZ, UPT ;  /* 0x000000ff3000728c */ /* 0x000fe2000bf45270 */
[----:B------:R-:W-:Y:S01]  /*5bd0*/  ISETP.NE.U32.AND P2, PT, RZ, UR40, PT ;  /* 0x00000028ff007c0c */ /* 0x000fe2000bf45070 */
[----:B------:R-:W-:Y:S01]  /*5be0*/  UISETP.NE.U32.AND UP1, UPT, UR42, URZ, UPT ;  /* 0x000000ff2a00728c */ /* 0x000fe2000bf25070 */
[----:B------:R-:W-:Y:S01]  /*5bf0*/  ISETP.NE.AND.EX P4, PT, R83, RZ, PT, P4 ;  /* 0x000000ff5300720c */ /* 0x000fe20003f85340 */
[----:B------:R-:W-:Y:S01]  /*5c00*/  UPLOP3.LUT UP0, UPT, UPT, UPT, UPT, 0x40, 0x4 ;  /* 0x000000000004789c */ /* 0x000fe20003f0e870 */
[----:B------:R-:W-:Y:S01]  /*5c10*/  ISETP.NE.AND.EX P2, PT, RZ, UR41, PT, P2 ;  /* 0x00000029ff007c0c */ /* 0x000fe2000bf45320 */
[----:B------:R-:W-:Y:S01]  /*5c20*/  UISETP.NE.AND.EX UP1, UPT, UR43, URZ, UPT, UP1 ;  /* 0x000000ff2b00728c */ /* 0x000fe2000bf25310 */
[----:B------:R-:W-:Y:S04]  /*5c30*/  PLOP3.LUT P1, PT, PT, PT, UP2, 0x80, 0x8 ;  /* 0x000000000008781c */ /* 0x000fe80003f2f028 */
[----:B------:R-:W-:Y:S06]  /*5c40*/  @UP2 UPLOP3.LUT UP0, UPT, UPT, UPT, UP1, 0x80, 0x8 ;  /* 0x000000000008289c */ /* 0x000fec0003f0f010 */
[----:B------:R-:W-:Y:S01]  /*5c50*/  PLOP3.LUT P0, PT, PT, PT, UP0, 0x80, 0x8 ;  /* 0x000000000008781c */ /* 0x000fe20003f0f008 */
[----:B------:R-:W-:Y:S01]  /*5c60*/  @!UPT UIADD3 URZ, UPT, UPT, URZ, URZ, URZ ;  /* 0x000000fffffff290 */ /* 0x000fe2000fffe0ff */
[----:B------:R-:W-:Y:S11]  /*5c70*/  BRA.U !UP1, `(.L_x_98) ;  /* 0x0000000109387547 */ /* 0x000ff6000b800000 */
[----:B------:R-:W-:Y:S01]  /*5c80*/  UISETP.NE.U32.AND UP0, UPT, UR40, URZ, UPT ;  /* 0x000000ff2800728c */ /* 0x000fe2000bf05070 */
[----:B------:R-:W-:Y:S02]  /*5c90*/  HFMA2 R0, -RZ, RZ, 0, 5.9604644775390625e-08 ;  /* 0x00000001ff007431 */ /* 0x000fe400000001ff */
[----:B------:R-:W-:Y:S01]  /*5ca0*/  IMAD.MOV.U32 R88, RZ, RZ, 0x1 ;  /* 0x00000001ff587424 */ /* 0x000fe200078e00ff */
[----:B------:R-:W-:Y:S06]  /*5cb0*/  UISETP.NE.AND.EX UP0, UPT, UR41, URZ, UPT, UP0 ;  /* 0x000000ff2900728c */ /* 0x000fec000bf05300 */
[----:B------:R-:W-:Y:S05]  /*5cc0*/  PLOP3.LUT P3, PT, PT, PT, UP0, 0x80, 0x8 ;  /* 0x000000000008781c */ /* 0x000fea0003f6f008 */
[----:B------:R-:W1:Y:S01]  /*5cd0*/  @UP0 LDCU.64 UR6, c[0x0][0xc88] ;  /* 0x00019100ff0607ac */ /* 0x000e620008000a00 */
[----:B------:R-:W-:Y:S07]  /*5ce0*/  @UP0 UIMAD UR4, UR44, UR42, URZ ;  /* 0x0000002a2c0402a4 */ /* 0x000fee000f8e02ff */
[----:B------:R-:W-:Y:S01]  /*5cf0*/  @!P3 PRMT R88, R0, 0x7610, R88 ;  /* 0x000076100058b816 */ /* 0x000fe20000000058 */
[----:B-1----:R-:W-:Y:S03]  /*5d00*/  @UP0 UIMAD.WIDE UR6, UR4, 0x4, UR6 ;  /* 0x00000004040608a5 */ /* 0x002fe6000f8e0206 */
[----:B------:R-:W1:Y:S03]  /*5d10*/  @!UP0 LDCU UR4, c[0x0][0xc80] ;  /* 0x00019000ff0487ac */ /* 0x000e660008000800 */
[----:B------:R-:W-:Y:S01]  /*5d20*/  IMAD.U32 R2, RZ, RZ, UR6 ;  /* 0x00000006ff027e24 */ /* 0x000fe2000f8e00ff */
[----:B------:R-:W-:Y:S05]  /*5d30*/  MOV R3, UR7 ;  /* 0x0000000700037c02 */ /* 0x000fea0008000f00 */
[----:B-----5:R2:W5:Y:S02]  /*5d40*/  @P3 LDG.E R49, desc[UR46][R2.64] ;  /* 0x0000002e02313981 */ /* 0x020564000c1e1900 */
[----:B-12---:R-:W-:Y:S02]  /*5d50*/  @!P3 IMAD.U32 R49, RZ, RZ, UR4 ;  /* 0x00000004ff31be24 */ /* 0x006fe4000f8e00ff */
.L_x_98:
[----:B------:R-:W-:Y:S05]  /*5d60*/  @!P4 BRA `(.L_x_99) ;  /* 0x000000000020c947 */ /* 0x000fea0003800000 */
[----:B------:R-:W-:Y:S04]  /*5d70*/  ISETP.NE.U32.AND P3, PT, R80, RZ, PT ;  /* 0x000000ff5000720c */ /* 0x000fe80003f65070 */
[----:B------:R-:W-:Y:S11]  /*5d80*/  ISETP.NE.AND.EX P3, PT, R81, RZ, PT, P3 ;  /* 0x000000ff5100720c */ /* 0x000ff60003f65330 */
[----:B------:R-:W-:Y:S02]  /*5d90*/  @!UPT UIADD3 URZ, UPT, UPT, URZ, URZ, URZ ;  /* 0x000000fffffff290 */ /* 0x000fe4000fffe0ff */
[----:B------:R-:W1:Y:S01]  /*5da0*/  @P3 LDC.64 R2, c[0x0][0xca8] ;  /* 0x00032a00ff023b82 */ /* 0x000e620000000a00 */
[----:B------:R-:W-:Y:S04]  /*5db0*/  @P3 IMAD R0, R82, UR44, RZ ;  /* 0x0000002c52003c24 */ /* 0x000fe8000f8e02ff */
[----:B-1----:R-:W-:Y:S05]  /*5dc0*/  @P3 IMAD.WIDE R2, R0, 0x4, R2 ;  /* 0x0000000400023825 */ /* 0x002fea00078e0202 */
[----:B-----5:R1:W5:Y:S02]  /*5dd0*/  @P3 LDG.E R47, desc[UR46][R2.64] ;  /* 0x0000002e022f3981 */ /* 0x020364000c1e1900 */
[----:B-1----:R-:W2:Y:S02]  /*5de0*/  @!P3 LDC R47, c[0x0][0xca0] ;  /* 0x00032800ff2fbb82 */ /* 0x002ea40000000800 */
.L_x_99:
[----:B-----5:R-:W-:Y:S01]  /*5df0*/  FSETP.NEU.AND P3, PT, R49, RZ, PT ;  /* 0x000000ff3100720b */ /* 0x020fe20003f6d000 */
[----:B------:R-:W-:Y:S01]  /*5e00*/  BSSY B1, `(.L_x_100) ;  /* 0x0000039000017945 */ /* 0x000fe20003800000 */
[----:B------:R-:W-:Y:S01]  /*5e10*/  SEL R3, RZ, 0xffffffff, P2 ;  /* 0xffffffffff037807 */ /* 0x000fe20001000000 */
[----:B------:R-:W-:Y:S01]  /*5e20*/  IMAD.MOV.U32 R66, RZ, RZ, 0x1 ;  /* 0x00000001ff427424 */ /* 0x000fe200078e00ff */
[----:B------:R-:W-:Y:S01]  /*5e30*/  @P1 LOP3.LUT P2, RZ, R88, 0xff, RZ, 0xc0, !PT ;  /* 0x000000ff58ff1812 */ /* 0x000fe2000784c0ff */
[----:B------:R-:W-:Y:S01]  /*5e40*/  IMAD R48, R45, 0x80, R46 ;  /* 0x000000802d307824 */ /* 0x000fe200078e022e */
[----:B------:R-:W-:Y:S01]  /*5e50*/  @P1 SEL R0, RZ, 0xffffffff, P3 ;  /* 0xffffffffff001807 */ /* 0x000fe20001800000 */
[----:B------:R-:W-:Y:S01]  /*5e60*/  IMAD R106, R101, -0x10, R99 ;  /* 0xfffffff0656a7824 */ /* 0x000fe200078e0263 */
[----:B------:R-:W-:Y:S01]  /*5e70*/  LOP3.LUT R97, R97, 0x1, RZ, 0x3c, !PT ;  /* 0x0000000161617812 */ /* 0x000fe200078e3cff */
[----:B------:R-:W-:Y:S01]  /*5e80*/  IMAD.MOV.U32 R65, RZ, RZ, RZ ;  /* 0x000000ffff417224 */ /* 0x000fe200078e00ff */
[----:B------:R-:W-:Y:S02]  /*5e90*/  @P0 SEL R0, R3, R0, !P2 ;  /* 0x0000000003000207 */ /* 0x000fe40005000000 */
[----:B------:R-:W-:Y:S02]  /*5ea0*/  CS2R R78, SRZ ;  /* 0x00000000004e7805 */ /* 0x000fe4000001ff00 */
[----:B------:R-:W-:Y:S02]  /*5eb0*/  LEA R64, R45, UR49, 0x3 ;  /* 0x000000312d407c11 */ /* 0x000fe4000f8e18ff */
[----:B------:R-:W-:Y:S02]  /*5ec0*/  CS2R R76, SRZ ;  /* 0x00000000004c7805 */ /* 0x000fe4000001ff00 */
[----:B------:R-:W-:Y:S02]  /*5ed0*/  @P1 LOP3.LUT R0, R0, 0x1, RZ, 0xc0, !PT ;  /* 0x0000000100001812 */ /* 0x000fe400078ec0ff */
[----:B------:R-:W-:Y:S02]  /*5ee0*/  CS2R R70, SRZ ;  /* 0x0000000000467805 */ /* 0x000fe4000001ff00 */
[----:B------:R-:W-:Y:S02]  /*5ef0*/  PLOP3.LUT P2, PT, PT, PT, UP1, 0x80, 0x8 ;  /* 0x000000000008781c */ /* 0x000fe40003f4f018 */
[----:B------:R-:W-:Y:S02]  /*5f00*/  CS2R R68, SRZ ;  /* 0x0000000000447805 */ /* 0x000fe4000001ff00 */
[----:B------:R-:W-:Y:S02]  /*5f10*/  ISETP.NE.U32.OR P5, PT, R0, 0x1, !P1 ;  /* 0x000000010000780c */ /* 0x000fe40004fa5470 */
[----:B------:R-:W-:Y:S02]  /*5f20*/  CS2R R62, SRZ ;  /* 0x00000000003e7805 */ /* 0x000fe4000001ff00 */
[----:B------:R-:W-:Y:S02]  /*5f30*/  LOP3.LUT P4, R104, R88, 0xff, RZ, 0xc0, !PT ;  /* 0x000000ff58687812 */ /* 0x000fe4000788c0ff */
[----:B------:R-:W-:Y:S02]  /*5f40*/  CS2R R60, SRZ ;  /* 0x00000000003c7805 */ /* 0x000fe4000001ff00 */
[----:B------:R-:W-:Y:S02]  /*5f50*/  SEL R2, RZ, 0xffffffff, P3 ;  /* 0xffffffffff027807 */ /* 0x000fe40001800000 */
[----:B------:R-:W-:Y:S02]  /*5f60*/  CS2R R58, SRZ ;  /* 0x00000000003a7805 */ /* 0x000fe4000001ff00 */
[----:B------:R-:W-:Y:S02]  /*5f70*/  P2R R107, PR, RZ, 0x20 ;  /* 0x00000020ff6b7803 */ /* 0x000fe40000000000 */
[----:B------:R-:W-:Y:S02]  /*5f80*/  CS2R R56, SRZ ;  /* 0x0000000000387805 */ /* 0x000fe4000001ff00 */
[----:B------:R-:W-:Y:S02]  /*5f90*/  @P2 SEL R2, R3, R2, !P4 ;  /* 0x0000000203022207 */ /* 0x000fe40006000000 */
[----:B------:R-:W-:Y:S02]  /*5fa0*/  @P5 SHF.L.U32 R0, R97, 0x1f, RZ ;  /* 0x0000001f61005819 */ /* 0x000fe400000006ff */
[----:B------:R-:W-:Y:S02]  /*5fb0*/  LOP3.LUT R2, R2, 0x1, RZ, 0xc0, !PT ;  /* 0x0000000102027812 */ /* 0x000fe400078ec0ff */
[----:B------:R1:W3:Y:S02]  /*5fc0*/  @P5 SYNCS.PHASECHK.TRANS64.TRYWAIT P1, [UR49+0x50], R0 ;  /* 0x00005000ff0055a7 */ /* 0x0002e40008021131 */
[----:B------:R-:W-:Y:S04]  /*5fd0*/  ISETP.NE.U32.AND P2, PT, R2, 0x1, PT ;  /* 0x000000010200780c */ /* 0x000fe80003f45070 */
[----:B------:R-:W-:Y:S02]  /*5fe0*/  P2R R67, PR, RZ, 0x4 ;  /* 0x00000004ff437803 */ /* 0x000fe40000000000 */
[----:B-1----:R-:W-:Y:S04]  /*5ff0*/  SHF.L.U32 R0, R96, 0x1f, RZ ;  /* 0x0000001f60007819 */ /* 0x002fe800000006ff */
[----:B------:R1:W4:Y:S01]  /*6000*/  SYNCS.PHASECHK.TRANS64.TRYWAIT P0, [R64+URZ+0xc0], R0 ;  /* 0x0000c000400075a7 */ /* 0x00032200080011ff */
[----:B---3--:R-:W-:Y:S01]  /*6010*/  @P5 SEL R66, RZ, 0x1, !P1 ;  /* 0x00000001ff425807 */ /* 0x008fe20004800000 */
[----:B-1----:R-:W-:Y:S06]  /*6020*/  @!P5 BRA `(.L_x_101) ;  /* 0x000000000058d947 */ /* 0x002fec0003800000 */
[----:B------:R-:W-:Y:S01]  /*6030*/  IMAD.MOV.U32 R79, RZ, RZ, RZ ;  /* 0x000000ffff4f7224 */ /* 0x000fe200078e00ff */
[----:B------:R-:W-:Y:S01]  /*6040*/  ISETP.NE.AND P1, PT, R66, RZ, PT ;  /* 0x000000ff4200720c */ /* 0x000fe20003f25270 */
[----:B------:R-:W-:Y:S01]  /*6050*/  BSSY B0, `(.L_x_102) ;  /* 0x000000c000007945 */ /* 0x000fe20003800000 */
[----:B------:R-:W-:Y:S02]  /*6060*/  CS2R R58, SRZ ;  /* 0x00000000003a7805 */ /* 0x000fe4000001ff00 */
[----:B------:R-:W-:Y:S02]  /*6070*/  CS2R R56, SRZ ;  /* 0x0000000000387805 */ /* 0x000fe4000001ff00 */
[----:B------:R-:W-:Y:S02]  /*6080*/  CS2R R62, SRZ ;  /* 0x00000000003e7805 */ /* 0x000fe4000001ff00 */
[----:B------:R-:W-:Y:S02]  /*6090*/  CS2R R60, SRZ ;  /* 0x00000000003c7805 */ /* 0x000fe4000001ff00 */
[----:B------:R-:W-:Y:S02]  /*60a0*/  CS2R R70, SRZ ;  /* 0x0000000000467805 */ /* 0x000fe4000001ff00 */
[----:B------:R-:W-:Y:S02]  /*60b0*/  CS2R R68, SRZ ;  /* 0x0000000000447805 */ /* 0x000fe4000001ff00 */
[----:B------:R-:W-:Y:S01]  /*60c0*/  CS2R R76, SRZ ;  /* 0x00000000004c7805 */ /* 0x000fe2000001ff00 */
[----:B------:R-:W-:Y:S06]  /*60d0*/  @P1 BRA `(.L_x_103) ;  /* 0x00000000000c1947 */ /* 0x000fec0003800000 */
[----:B------:R-:W-:Y:S04]  /*60e0*/  SHF.L.U32 R3, R97, 0x1f, RZ ;  /* 0x0000001f61037819 */ /* 0x000fe800000006ff */
[----:B------:R-:W1:Y:S02]  /*60f0*/  SYNCS.PHASECHK.TRANS64.TRYWAIT P1, [UR49+0x50], R3 ;  /* 0x00005003ff0075a7 */ /* 0x000e640008021131 */
[----:B-1----:R-:W-:Y:S05]  /*6100*/  @!P1 BRA `(.L_x_104) ;  /* 0x0000003c00549947 */ /* 0x002fea0003800000 */
.L_x_103:
[----:B------:R-:W-:Y:S05]  /*6110*/  BSYNC B0 ;  /* 0x0000000000007941 */ /* 0x000fea0003800000 */
.L_x_102:
[----:B------:R-:W-:Y:S01]  /*6120*/  ISETP.NE.AND P1, PT, R67, RZ, PT ;  /* 0x000000ff4300720c */ /* 0x000fe20003f25270 */
[----:B------:R-:W-:Y:S11]  /*6130*/  HFMA2 R65, -RZ, RZ, 0, 5.9604644775390625e-08 ;  /* 0x00000001ff417431 */ /* 0x000ff600000001ff */
[----:B------:R-:W-:Y:S01]  /*6140*/  @!UPT UIADD3 URZ, UPT, UPT, URZ, URZ, URZ ;  /* 0x000000fffffff290 */ /* 0x000fe2000fffe0ff */
[----:B------:R3:W1:Y:S04]  /*6150*/  @P1 LDS.128 R56, [R100] ;  /* 0x0000000064381984 */ /* 0x0006680000000c00 */
[----:B------:R3:W1:Y:S04]  /*6160*/  @P1 LDS.128 R60, [R99+0x10] ;  /* 0x00001000633c1984 */ /* 0x0006680000000c00 */
[----:B------:R3:W1:Y:S04]  /*6170*/  @P1 LDS.128 R68, [R98+0x20] ;  /* 0x0000200062441984 */ /* 0x0006680000000c00 */
[----:B------:R3:W1:Y:S02]  /*6180*/  @P1 LDS.128 R76, [R106+0x30] ;  /* 0x000030006a4c1984 */ /* 0x0006640000000c00 */
.L_x_101:
[----:B------:R-:W-:Y:S05]  /*6190*/  BSYNC B1 ;  /* 0x0000000000017941 */ /* 0x000fea0003800000 */
.L_x_100:
[----:B-1----:R-:W-:Y:S04]  /*61a0*/  SHF.R.U32.HI R2, RZ, 0x15, R48 ;  /* 0x00000015ff027819 */ /* 0x002fe80000011630 */
[----:B------:R-:W-:Y:S01]  /*61b0*/  LOP3.LUT P1, RZ, R2, 0x3, R92, 0x48, !PT ;  /* 0x0000000302ff7812 */ /* 0x000fe2000782485c */
[----:B------:R-:W-:Y:S01]  /*61c0*/  @!UPT UIADD3 URZ, UPT, UPT, URZ, URZ, URZ ;  /* 0x000000fffffff290 */ /* 0x000fe2000fffe0ff */
[----:B----4-:R-:W-:Y:S11]  /*61d0*/  @P0 BRA `(.L_x_105) ;  /* 0x0000000000080947 */ /* 0x010ff60003800000 */
[----:B------:R-:W1:Y:S02]  /*61e0*/  SYNCS.PHASECHK.TRANS64.TRYWAIT P0, [R64+URZ+0xc0], R0 ;  /* 0x0000c000400075a7 */ /* 0x000e6400080011ff */
[----:B-1----:R-:W-:Y:S05]  /*61f0*/  @!P0 BRA `(.L_x_106) ;  /* 0x0000003c00308947 */ /* 0x002fea0003800000 */
.L_x_105:
[----:B------:R-:W-:Y:S05]  /*6200*/  @!P1 BRA `(.L_x_107) ;  /* 0x0000000000409947 */ /* 0x000fea0003800000 */
[----:B------:R-:W4:Y:S01]  /*6210*/  LDCU.64 UR8, c[0x4][0x70] ;  /* 0x01000e00ff0877ac */ /* 0x000f220008000a00 */
[----:B------:R-:W-:Y:S01]  /*6220*/  MOV R3, 0x0 ;  /* 0x0000000000037802 */ /* 0x000fe20000000f00 */
[----:B------:R-:W-:Y:S02]  /*6230*/  HFMA2 R12, -RZ, RZ, 0, 5.9604644775390625e-08 ;  /* 0x00000001ff0c7431 */ /* 0x000fe400000001ff */
[----:B------:R-:W-:Y:S02]  /*6240*/  IMAD.MOV.U32 R8, RZ, RZ, 0x192 ;  /* 0x00000192ff087424 */ /* 0x000fe400078e00ff */
[----:B------:R-:W-:Y:S01]  /*6250*/  IMAD.MOV.U32 R13, RZ, RZ, RZ ;  /* 0x000000ffff0d7224 */ /* 0x000fe200078e00ff */
[----:B------:R-:W5:Y:S01]  /*6260*/  LDCU.64 UR6, c[0x4][0x78] ;  /* 0x01000f00ff0677ac */ /* 0x000f620008000a00 */
[----:B------:R-:W1:Y:S01]  /*6270*/  LDC.64 R2, c[0x4][R3] ;  /* 0x0100000003027b82 */ /* 0x000e620000000a00 */
[----:B------:R-:W2:Y:S01]  /*6280*/  LDCU.64 UR4, c[0x4][0x10] ;  /* 0x01000200ff0477ac */ /* 0x000ea20008000a00 */
[----:B----4-:R-:W-:Y:S01]  /*6290*/  MOV R5, UR9 ;  /* 0x0000000900057c02 */ /* 0x010fe20008000f00 */
[----:B------:R-:W-:Y:S01]  /*62a0*/  IMAD.U32 R4, RZ, RZ, UR8 ;  /* 0x00000008ff047e24 */ /* 0x000fe2000f8e00ff */
[----:B-----5:R-:W-:Y:S01]  /*62b0*/  MOV R7, UR7 ;  /* 0x0000000700077c02 */ /* 0x020fe20008000f00 */
[----:B------:R-:W-:Y:S01]  /*62c0*/  IMAD.U32 R6, RZ, RZ, UR6 ;  /* 0x00000006ff067e24 */ /* 0x000fe2000f8e00ff */
[----:B--2---:R-:W-:Y:S01]  /*62d0*/  MOV R11, UR5 ;  /* 0x00000005000b7c02 */ /* 0x004fe20008000f00 */
[----:B------:R-:W-:Y:S02]  /*62e0*/  IMAD.U32 R10, RZ, RZ, UR4 ;  /* 0x00000004ff0a7e24 */ /* 0x000fe4000f8e00ff */
[----:B------:R-:W-:Y:S07]  /*62f0*/  LEPC R20, `(.L_x_107) ;  /* 0x000000001014794e */ /* 0x000fee0000000000 */
[----:B-1-3--:R-:W-:Y:S05]  /*6300*/  CALL.ABS.NOINC R2 ;  /* 0x0000000002007343 */ /* 0x00afea0003c00000 */
.L_x_107:
[----:B------:R-:W-:Y:S01]  /*6310*/  SHF.L.U32 R50, R56, 0x10, RZ ;  /* 0x0000001038327819 */ /* 0x000fe200000006ff */
[----:B------:R-:W-:Y:S05]  /*6320*/  WARPSYNC.ALL ;  /* 0x0000000000007948 */ /* 0x000fea0003800000 */
[----:B------:R-:W-:Y:S01]  /*6330*/  R2UR UR4, R48 ;  /* 0x00000000300472ca */ /* 0x000fe200000e0000 */
[----:B------:R-:W-:Y:S01]  /*6340*/  BSSY.RECONVERGENT B0, `(.L_x_108) ;  /* 0x0000088000007945 */ /* 0x000fe20003800200 */
[----:B------:R-:W-:Y:S02]  /*6350*/  LOP3.LUT R51, R56, 0xffff0000, RZ, 0xc0, !PT ;  /* 0xffff000038337812 */ /* 0x000fe400078ec0ff */
[----:B------:R-:W-:Y:S02]  /*6360*/  SHF.L.U32 R52, R57, 0x10, RZ ;  /* 0x0000001039347819 */ /* 0x000fe400000006ff */
[----:B------:R-:W-:Y:S07]  /*6370*/  ISETP.NE.AND P0, PT, R102, RZ, PT ;  /* 0x000000ff6600720c */ /* 0x000fee0003f05270 */
[----:B------:R-:W1:Y:S02]  /*6380*/  LDTM.x32 R4, tmem[UR4] ;  /* 0x00000004000479ee */ /* 0x000e6400082c0000 */
[C---:B-12---:R-:W-:Y:S01]  /*6390*/  FMUL R0, R47.reuse, R4 ;  /* 0x000000042f007220 */ /* 0x046fe20000400000 */
[C---:B------:R-:W-:Y:S01]  /*63a0*/  FMUL R2, R47.reuse, R5 ;  /* 0x000000052f027220 */ /* 0x040fe20000400000 */
[C---:B------:R-:W-:Y:S01]  /*63b0*/  FMUL R4, R47.reuse, R8 ;  /* 0x000000082f047220 */ /* 0x040fe20000400000 */
[C---:B------:R-:W-:Y:S01]  /*63c0*/  FMUL R3, R47.reuse, R6 ;  /* 0x000000062f037220 */ /* 0x040fe20000400000 */
[C---:B------:R-:W-:Y:S01]  /*63d0*/  FMUL R5, R47.reuse, R9 ;  /* 0x000000092f057220 */ /* 0x040fe20000400000 */
[C---:B------:R-:W-:Y:S01]  /*63e0*/  FMUL R8, R47.reuse, R12 ;  /* 0x0000000c2f087220 */ /* 0x040fe20000400000 */
[C---:B------:R-:W-:Y:S01]  /*63f0*/  FMUL R6, R47.reuse, R10 ;  /* 0x0000000a2f067220 */ /* 0x040fe20000400000 */
[C---:B------:R-:W-:Y:S01]  /*6400*/  FMUL R9, R47.reuse, R13 ;  /* 0x0000000d2f097220 */ /* 0x040fe20000400000 */
[----:B------:R-:W-:Y:S01]  /*6410*/  FMUL R12, R47, R16 ;  /* 0x000000102f0c7220 */ /* 0x000fe20000400000 */
[----:B------:R-:W-:Y:S01]  /*6420*/  FFMA R0, R49, R50, R0 ;  /* 0x0000003231007223 */ /* 0x000fe20000000000 */
[C---:B------:R-:W-:Y:S01]  /*6430*/  FMUL R10, R47.reuse, R14 ;  /* 0x0000000e2f0a7220 */ /* 0x040fe20000400000 */
[C---:B------:R-:W-:Y:S01]  /*6440*/  FMUL R13, R47.reuse, R17 ;  /* 0x000000112f0d7220 */ /* 0x040fe20000400000 */
[----:B------:R-:W-:Y:S01]  /*6450*/  FMUL R16, R47, R20 ;  /* 0x000000142f107220 */ /* 0x000fe20000400000 */
[----:B------:R-:W-:Y:S01]  /*6460*/  FFMA R2, R49, R51, R2 ;  /* 0x0000003331027223 */ /* 0x000fe20000000002 */
[C---:B------:R-:W-:Y:S01]  /*6470*/  FMUL R14, R47.reuse, R18 ;  /* 0x000000122f0e7220 */ /* 0x040fe20000400000 */
        /* <DEDUP_REMOVED lines=8> */
[----:B------:R-:W-:Y:S01]  /*6500*/  LOP3.LUT R32, R57, 0xffff0000, RZ, 0xc0, !PT ;  /* 0xffff000039207812 */ /* 0x000fe200078ec0ff */
[C---:B------:R-:W-:Y:S01]  /*6510*/  FMUL R26, R47.reuse, R30 ;  /* 0x0000001e2f1a7220 */ /* 0x040fe20000400000 */
[----:B------:R-:W-:Y:S01]  /*6520*/  FMUL R29, R47, R33 ;  /* 0x000000212f1d7220 */ /* 0x000fe20000400000 */
[----:B------:R-:W-:Y:S01]  /*6530*/  SHF.L.U32 R33, R58, 0x10, RZ ;  /* 0x000000103a217819 */ /* 0x000fe200000006ff */
[----:B------:R-:W-:Y:S01]  /*6540*/  FFMA R3, R49, R52, R3 ;  /* 0x0000003431037223 */ /* 0x000fe20000000003 */
[----:B------:R-:W-:Y:S01]  /*6550*/  F2FP.BF16.F32.PACK_AB R52, R2, R0 ;  /* 0x000000000234723e */ /* 0x000fe200000010ff */
[----:B------:R-:W-:Y:S01]  /*6560*/  FMUL R7, R47, R7 ;  /* 0x000000072f077220 */ /* 0x000fe20000400000 */
[----:B------:R-:W-:Y:S01]  /*6570*/  SHF.L.U32 R0, R59, 0x10, RZ ;  /* 0x000000103b007819 */ /* 0x000fe200000006ff */
[----:B------:R-:W-:Y:S01]  /*6580*/  FMUL R30, R47, R34 ;  /* 0x000000222f1e7220 */ /* 0x000fe20000400000 */
[----:B------:R-:W-:Y:S01]  /*6590*/  LOP3.LUT R34, R58, 0xffff0000, RZ, 0xc0, !PT ;  /* 0xffff00003a227812 */ /* 0x000fe200078ec0ff */
[----:B------:R-:W-:Y:S01]  /*65a0*/  FFMA R7, R49, R32, R7 ;  /* 0x0000002031077223 */ /* 0x000fe20000000007 */
[----:B------:R-:W-:Y:S01]  /*65b0*/  LOP3.LUT R2, R59, 0xffff0000, RZ, 0xc0, !PT ;  /* 0xffff00003b027812 */ /* 0x000fe200078ec0ff */
[----:B------:R-:W-:Y:S01]  /*65c0*/  FFMA R4, R49, R33, R4 ;  /* 0x0000002131047223 */ /* 0x000fe20000000004 */
[----:B------:R-:W-:Y:S01]  /*65d0*/  FMUL R11, R47, R11 ;  /* 0x0000000b2f0b7220 */ /* 0x000fe20000400000 */
[----:B------:R-:W-:Y:S01]  /*65e0*/  FFMA R5, R49, R34, R5 ;  /* 0x0000002231057223 */ /* 0x000fe20000000005 */
[----:B------:R-:W-:Y:S01]  /*65f0*/  F2FP.BF16.F32.PACK_AB R53, R7, R3 ;  /* 0x000000030735723e */ /* 0x000fe200000010ff */
[C---:B------:R-:W-:Y:S01]  /*6600*/  FFMA R6, R49.reuse, R0, R6 ;  /* 0x0000000031067223 */ /* 0x040fe20000000006 */
[C---:B------:R-:W-:Y:S01]  /*6610*/  SHF.L.U32 R0, R60.reuse, 0x10, RZ ;  /* 0x000000103c007819 */ /* 0x040fe200000006ff */
[----:B------:R-:W-:Y:S01]  /*6620*/  FFMA R11, R49, R2, R11 ;  /* 0x00000002310b7223 */ /* 0x000fe2000000000b */
[----:B------:R-:W-:Y:S01]  /*6630*/  LOP3.LUT R2, R60, 0xffff0000, RZ, 0xc0, !PT ;  /* 0xffff00003c027812 */ /* 0x000fe200078ec0ff */
[----:B------:R-:W-:Y:S01]  /*6640*/  FMUL R15, R47, R15 ;  /* 0x0000000f2f0f7220 */ /* 0x000fe20000400000 */
[----:B------:R-:W-:Y:S01]  /*6650*/  SHF.L.U32 R3, R61, 0x10, RZ ;  /* 0x000000103d037819 */ /* 0x000fe200000006ff */
[----:B------:R-:W-:Y:S01]  /*6660*/  FFMA R8, R49, R0, R8 ;  /* 0x0000000031087223 */ /* 0x000fe20000000008 */
[----:B------:R-:W-:Y:S01]  /*6670*/  LOP3.LUT R0, R61, 0xffff0000, RZ, 0xc0, !PT ;  /* 0xffff00003d007812 */ /* 0x000fe200078ec0ff */
[C---:B------:R-:W-:Y:S01]  /*6680*/  FFMA R9, R49.reuse, R2, R9 ;  /* 0x0000000231097223 */ /* 0x040fe20000000009 */
[C---:B------:R-:W-:Y:S01]  /*6690*/  SHF.L.U32 R2, R62.reuse, 0x10, RZ ;  /* 0x000000103e027819 */ /* 0x040fe200000006ff */
[----:B------:R-:W-:Y:S01]  /*66a0*/  FFMA R10, R49, R3, R10 ;  /* 0x00000003310a7223 */ /* 0x000fe2000000000a */
[----:B------:R-:W-:Y:S01]  /*66b0*/  SHF.L.U32 R3, R63, 0x10, RZ ;  /* 0x000000103f037819 */ /* 0x000fe200000006ff */
[C---:B------:R-:W-:Y:S01]  /*66c0*/  FFMA R15, R49.reuse, R0, R15 ;  /* 0x00000000310f7223 */ /* 0x040fe2000000000f */
[----:B------:R-:W-:Y:S01]  /*66d0*/  LOP3.LUT R0, R62, 0xffff0000, RZ, 0xc0, !PT ;  /* 0xffff00003e007812 */ /* 0x000fe200078ec0ff */
[----:B------:R-:W-:Y:S01]  /*66e0*/  FFMA R12, R49, R2, R12 ;  /* 0x00000002310c7223 */ /* 0x000fe2000000000c */
[C---:B------:R-:W-:Y:S01]  /*66f0*/  SHF.L.U32 R2, R68.reuse, 0x10, RZ ;  /* 0x0000001044027819 */ /* 0x040fe200000006ff */
[----:B------:R-:W-:Y:S01]  /*6700*/  FMUL R19, R47, R19 ;  /* 0x000000132f137220 */ /* 0x000fe20000400000 */
[----:B------:R-:W-:Y:S01]  /*6710*/  F2FP.BF16.F32.PACK_AB R54, R5, R4 ;  /* 0x000000040536723e */ /* 0x000fe200000010ff */
[----:B------:R-:W-:Y:S01]  /*6720*/  FFMA R13, R49, R0, R13 ;  /* 0x00000000310d7223 */ /* 0x000fe2000000000d */
[----:B------:R-:W-:Y:S01]  /*6730*/  LOP3.LUT R0, R63, 0xffff0000, RZ, 0xc0, !PT ;  /* 0xffff00003f007812 */ /* 0x000fe200078ec0ff */
[----:B------:R-:W-:Y:S01]  /*6740*/  FFMA R14, R49, R3, R14 ;  /* 0x00000003310e7223 */ /* 0x000fe2000000000e */
[----:B------:R-:W-:Y:S01]  /*6750*/  LOP3.LUT R3, R68, 0xffff0000, RZ, 0xc0, !PT ;  /* 0xffff000044037812 */ /* 0x000fe200078ec0ff */
[----:B------:R-:W-:Y:S01]  /*6760*/  FMUL R23, R47, R23 ;  /* 0x000000172f177220 */ /* 0x000fe20000400000 */
[----:B------:R-:W-:Y:S01]  /*6770*/  F2FP.BF16.F32.PACK_AB R55, R11, R6 ;  /* 0x000000060b37723e */ /* 0x000fe200000010ff */
[----:B------:R-:W-:Y:S01]  /*6780*/  FFMA R19, R49, R0, R19 ;  /* 0x0000000031137223 */ /* 0x000fe20000000013 */
[----:B------:R-:W-:Y:S01]  /*6790*/  SHF.L.U32 R0, R69, 0x10, RZ ;  /* 0x0000001045007819 */ /* 0x000fe200000006ff */
[----:B------:R-:W-:Y:S01]  /*67a0*/  FFMA R16, R49, R2, R16 ;  /* 0x0000000231107223 */ /* 0x000fe20000000010 */
[----:B------:R-:W-:Y:S01]  /*67b0*/  LOP3.LUT R2, R69, 0xffff0000, RZ, 0xc0, !PT ;  /* 0xffff000045027812 */ /* 0x000fe200078ec0ff */
[----:B------:R-:W-:Y:S01]  /*67c0*/  FFMA R17, R49, R3, R17 ;  /* 0x0000000331117223 */ /* 0x000fe20000000011 */
[----:B------:R-:W-:Y:S01]  /*67d0*/  SHF.L.U32 R3, R71, 0x10, RZ ;  /* 0x0000001047037819 */ /* 0x000fe200000006ff */
[----:B------:R-:W-:Y:S01]  /*67e0*/  FFMA R18, R49, R0, R18 ;  /* 0x0000000031127223 */ /* 0x000fe20000000012 */
[C---:B------:R-:W-:Y:S01]  /*67f0*/  SHF.L.U32 R0, R70.reuse, 0x10, RZ ;  /* 0x0000001046007819 */ /* 0x040fe200000006ff */
[----:B------:R1:W-:Y:S01]  /*6800*/  STS.128 [R100], R52 ;  /* 0x0000003464007388 */ /* 0x0003e20000000c00 */
[----:B------:R-:W-:Y:S01]  /*6810*/  F2FP.BF16.F32.PACK_AB R8, R9, R8 ;  /* 0x000000080908723e */ /* 0x000fe200000010ff */
[C---:B------:R-:W-:Y:S01]  /*6820*/  FFMA R23, R49.reuse, R2, R23 ;  /* 0x0000000231177223 */ /* 0x040fe20000000017 */
[----:B------:R-:W-:Y:S01]  /*6830*/  LOP3.LUT R2, R70, 0xffff0000, RZ, 0xc0, !PT ;  /* 0xffff000046027812 */ /* 0x000fe200078ec0ff */
[----:B------:R-:W-:Y:S01]  /*6840*/  FFMA R20, R49, R0, R20 ;  /* 0x0000000031147223 */ /* 0x000fe20000000014 */
[----:B------:R-:W-:Y:S01]  /*6850*/  LOP3.LUT R0, R71, 0xffff0000, RZ, 0xc0, !PT ;  /* 0xffff000047007812 */ /* 0x000fe200078ec0ff */
[----:B------:R-:W-:Y:S01]  /*6860*/  FMUL R27, R47, R27 ;  /* 0x0000001b2f1b7220 */ /* 0x000fe20000400000 */
[----:B------:R-:W-:Y:S01]  /*6870*/  F2FP.BF16.F32.PACK_AB R9, R15, R10 ;  /* 0x0000000a0f09723e */ /* 0x000fe200000010ff */
[C---:B------:R-:W-:Y:S01]  /*6880*/  FFMA R21, R49.reuse, R2, R21 ;  /* 0x0000000231157223 */ /* 0x040fe20000000015 */
[C---:B------:R-:W-:Y:S01]  /*6890*/  FFMA R22, R49.reuse, R3, R22 ;  /* 0x0000000331167223 */ /* 0x040fe20000000016 */
[----:B------:R-:W-:Y:S01]  /*68a0*/  FFMA R27, R49, R0, R27 ;  /* 0x00000000311b7223 */ /* 0x000fe2000000001b */
[C---:B------:R-:W-:Y:S01]  /*68b0*/  SHF.L.U32 R2, R76.reuse, 0x10, RZ ;  /* 0x000000104c027819 */ /* 0x040fe200000006ff */
[C---:B------:R-:W-:Y:S01]  /*68c0*/  FMUL R31, R47.reuse, R31 ;  /* 0x0000001f2f1f7220 */ /* 0x040fe20000400000 */
[----:B------:R-:W-:Y:S01]  /*68d0*/  LOP3.LUT R0, R76, 0xffff0000, RZ, 0xc0, !PT ;  /* 0xffff00004c007812 */ /* 0x000fe200078ec0ff */
[----:B------:R-:W-:Y:S01]  /*68e0*/  FMUL R35, R47, R35 ;  /* 0x000000232f237220 */ /* 0x000fe20000400000 */
[----:B------:R-:W-:Y:S01]  /*68f0*/  SHF.L.U32 R3, R77, 0x10, RZ ;  /* 0x000000104d037819 */ /* 0x000fe200000006ff */
[----:B------:R-:W-:Y:S01]  /*6900*/  FFMA R24, R49, R2, R24 ;  /* 0x0000000231187223 */ /* 0x000fe20000000018 */
[----:B------:R-:W-:Y:S01]  /*6910*/  F2FP.BF16.F32.PACK_AB R10, R13, R12 ;  /* 0x0000000c0d0a723e */ /* 0x000fe200000010ff */
[----:B------:R-:W-:Y:S01]  /*6920*/  FFMA R25, R49, R0, R25 ;  /* 0x0000000031197223 */ /* 0x000fe20000000019 */
[----:B------:R-:W-:Y:S01]  /*6930*/  F2FP.BF16.F32.PACK_AB R11, R19, R14 ;  /* 0x0000000e130b723e */ /* 0x000fe200000010ff */
[----:B------:R-:W-:Y:S01]  /*6940*/  FFMA R26, R49, R3, R26 ;  /* 0x00000003311a7223 */ /* 0x000fe2000000001a */
[----:B------:R-:W-:Y:S02]  /*6950*/  LOP3.LUT R0, R77, 0xffff0000, RZ, 0xc0, !PT ;  /* 0xffff00004d007812 */ /* 0x000fe400078ec0ff */
[C---:B------:R-:W-:Y:S01]  /*6960*/  SHF.L.U32 R2, R78.reuse, 0x10, RZ ;  /* 0x000000104e027819 */ /* 0x040fe200000006ff */
[----:B------:R1:W-:Y:S01]  /*6970*/  STS.128 [R99+0x10], R8 ;  /* 0x0000100863007388 */ /* 0x0003e20000000c00 */
[----:B------:R-:W-:Y:S01]  /*6980*/  LOP3.LUT R3, R78, 0xffff0000, RZ, 0xc0, !PT ;  /* 0xffff00004e037812 */ /* 0x000fe200078ec0ff */
[----:B------:R-:W-:Y:S01]  /*6990*/  FFMA R31, R49, R0, R31 ;  /* 0x00000000311f7223 */ /* 0x000fe2000000001f */
[----:B------:R-:W-:Y:S01]  /*69a0*/  SHF.L.U32 R4, R79, 0x10, RZ ;  /* 0x000000104f047819 */ /* 0x000fe200000006ff */
[----:B------:R-:W-:Y:S01]  /*69b0*/  FFMA R28, R49, R2, R28 ;  /* 0x00000002311c7223 */ /* 0x000fe2000000001c */
[----:B------:R-:W-:Y:S01]  /*69c0*/  F2FP.BF16.F32.PACK_AB R16, R17, R16 ;  /* 0x000000101110723e */ /* 0x000fe200000010ff */
[----:B------:R-:W-:Y:S01]  /*69d0*/  FFMA R29, R49, R3, R29 ;  /* 0x00000003311d7223 */ /* 0x000fe2000000001d */
[----:B------:R-:W-:Y:S01]  /*69e0*/  LOP3.LUT R5, R79, 0xffff0000, RZ, 0xc0, !PT ;  /* 0xffff00004f057812 */ /* 0x000fe200078ec0ff */
[----:B------:R-:W-:Y:S01]  /*69f0*/  FFMA R30, R49, R4, R30 ;  /* 0x00000004311e7223 */ /* 0x000fe2000000001e */
[----:B------:R-:W-:Y:S02]  /*6a00*/  F2FP.BF16.F32.PACK_AB R17, R23, R18 ;  /* 0x000000121711723e */ /* 0x000fe400000010ff */
[----:B------:R-:W-:Y:S01]  /*6a10*/  F2FP.BF16.F32.PACK_AB R18, R21, R20 ;  /* 0x000000141512723e */ /* 0x000fe200000010ff */
[----:B------:R-:W-:Y:S01]  /*6a20*/  FFMA R35, R49, R5, R35 ;  /* 0x0000000531237223 */ /* 0x000fe20000000023 */
[----:B------:R-:W-:Y:S02]  /*6a30*/  F2FP.BF16.F32.PACK_AB R19, R27, R22 ;  /* 0x000000161b13723e */ /* 0x000fe400000010ff */
[----:B------:R-:W-:Y:S02]  /*6a40*/  F2FP.BF16.F32.PACK_AB R24, R25, R24 ;  /* 0x000000181918723e */ /* 0x000fe400000010ff */
[----:B------:R-:W-:Y:S01]  /*6a50*/  F2FP.BF16.F32.PACK_AB R25, R31, R26 ;  /* 0x0000001a1f19723e */ /* 0x000fe200000010ff */
[----:B------:R1:W-:Y:S01]  /*6a60*/  STS.128 [R98+0x20], R16 ;  /* 0x0000201062007388 */ /* 0x0003e20000000c00 */
[----:B------:R-:W-:Y:S02]  /*6a70*/  F2FP.BF16.F32.PACK_AB R26, R29, R28 ;  /* 0x0000001c1d1a723e */ /* 0x000fe400000010ff */
[----:B------:R-:W-:Y:S05]  /*6a80*/  F2FP.BF16.F32.PACK_AB R27, R35, R30 ;  /* 0x0000001e231b723e */ /* 0x000fea00000010ff */
[----:B------:R1:W-:Y:S01]  /*6a90*/  STS.128 [R106+0x30], R24 ;  /* 0x000030186a007388 */ /* 0x0003e20000000c00 */
[----:B------:R-:W-:Y:S01]  /*6aa0*/  @!PT LDS RZ, [RZ] ;  /* 0x00000000fffff984 */ /* 0x000fe20000000800 */
[----:B------:R-:W-:Y:S01]  /*6ab0*/  @!PT LDS RZ, [RZ] ;  /* 0x00000000fffff984 */ /* 0x000fe20000000800 */
[----:B------:R-:W-:Y:S01]  /*6ac0*/  @!PT LDS RZ, [RZ] ;  /* 0x00000000fffff984 */ /* 0x000fe20000000800 */
[----:B------:R-:W-:Y:S01]  /*6ad0*/  @!PT LDS RZ, [RZ] ;  /* 0x00000000fffff984 */ /* 0x000fe20000000800 */
[----:B------:R2:W-:Y:S07]  /*6ae0*/  MEMBAR.ALL.CTA ;  /* 0x0000000000007992 */ /* 0x0005ee0000008000 */
[----:B--2---:R-:W2:Y:S02]  /*6af0*/  FENCE.VIEW.ASYNC.S ;  /* 0x00000000000073c6 */ /* 0x004ea40000000000 */
[----:B--2---:R-:W-:Y:S06]  /*6b00*/  BAR.SYNC.DEFER_BLOCKING 0x1, 0x80 ;  /* 0x0042000000007b1d */ /* 0x004fec0000010000 */
[----:B------:R-:W-:Y:S05]  /*6b10*/  @P0 BRA `(.L_x_109) ;  /* 0x0000000000280947 */ /* 0x000fea0003800000 */
[----:B------:R-:W-:Y:S02]  /*6b20*/  UIADD3 UR4, UPT, UPT, UR49, 0x200, URZ ;  /* 0x0000020031047890 */ /* 0x000fe4000fffe0ff */
[----:B------:R-:W-:Y:S01]  /*6b30*/  UIADD3 UR6, UP0, UPT, UR52, 0xa80, URZ ;  /* 0x00000a8034067890 */ /* 0x000fe2000ff1e0ff */
[----:B------:R-:W-:Y:S03]  /*6b40*/  UMOV UR39, UR44 ;  /* 0x0000002c00277c82 */ /* 0x000fe60008000000 */
[----:B------:R-:W-:Y:S01]  /*6b50*/  MOV R93, UR4 ;  /* 0x00000004005d7c02 */ /* 0x000fe20008000f00 */
[----:B------:R-:W-:Y:S03]  /*6b60*/  UIADD3.X UR7, UPT, UPT, URZ, UR53, URZ, UP0, !UPT ;  /* 0x00000035ff077290 */ /* 0x000fe600087fe4ff */
[----:B------:R-:W-:Y:S11]  /*6b70*/  R2UR UR36, R93 ;  /* 0x000000005d2472ca */ /* 0x000ff600000e0000 */
[----:B------:R-:W-:Y:S02]  /*6b80*/  @!UPT UIADD3 URZ, UPT, UPT, URZ, URZ, URZ ;  /* 0x000000fffffff290 */ /* 0x000fe4000fffe0ff */
[----:B------:R2:W-:Y:S01]  /*6b90*/  UTMASTG.3D [UR36], [UR6] ;  /* 0x00000024060073b5 */ /* 0x0005e20008010000 */
[----:B------:R0:W-:Y:S01]  /*6ba0*/  UTMACMDFLUSH ;  /* 0x00000000000079b7 */ /* 0x0001e20000000000 */
[----:B--2---:R-:W-:Y:S04]  /*6bb0*/  DEPBAR.LE SB0, 0x1 ;  /* 0x000080400000791a */ /* 0x004fe80000000000 */
.L_x_109:
[----:B------:R-:W-:Y:S05]  /*6bc0*/  BSYNC.RECONVERGENT B0 ;  /* 0x0000000000007941 */ /* 0x000fea0003800200 */
.L_x_108:
[----:B------:R-:W-:Y:S01]  /*6bd0*/  BAR.SYNC.DEFER_BLOCKING 0x1, 0x80 ;  /* 0x0042000000007b1d */ /* 0x000fe20000010000 */
[----:B------:R-:W-:Y:S01]  /*6be0*/  ISETP.NE.AND P1, PT, R107, RZ, PT ;  /* 0x000000ff6b00720c */ /* 0x000fe20003f25270 */
[----:B------:R-:W-:Y:S01]  /*6bf0*/  UISETP.NE.AND UP0, UPT, UR50, URZ, UPT ;  /* 0x000000ff3200728c */ /* 0x000fe2000bf05270 */
[----:B------:R-:W-:Y:S11]  /*6c00*/  LEA R2, R65, UR49, 0x3 ;  /* 0x0000003141027c11 */ /* 0x000ff6000f8e18ff */
[----:B------:R-:W-:Y:S01]  /*6c10*/  @P1 SHF.L.U32 R3, R97, 0x1f, RZ ;  /* 0x0000001f61031819 */ /* 0x000fe200000006ff */
[----:B------:R-:W-:Y:S06]  /*6c20*/  BRA.U !UP0, `(.L_x_110) ;  /* 0x0000000108247547 */ /* 0x000fec000b800000 */
[----:B------:R-:W-:Y:S01]  /*6c30*/  IMAD.U32 R4, RZ, RZ, UR51 ;  /* 0x00000033ff047e24 */ /* 0x000fe2000f8e00ff */
[----:B------:R-:W-:Y:S01]  /*6c40*/  MOV R0, UR45 ;  /* 0x0000002d00007c02 */ /* 0x000fe20008000f00 */
[----:B------:R-:W-:Y:S03]  /*6c50*/  UIADD3 UR51, UPT, UPT, UR51, 0x1, URZ ;  /* 0x0000000133337890 */ /* 0x000fe6000fffe0ff */
[----:B------:R-:W-:Y:S01]  /*6c60*/  @P1 LEA R4, R4, UR49, 0x3 ;  /* 0x0000003104041c11 */ /* 0x000fe2000f8e18ff */
[----:B------:R-:W-:Y:S04]  /*6c70*/  UISETP.NE.AND UP0, UPT, UR51, 0x4, UPT ;  /* 0x000000043300788c */ /* 0x000fe8000bf05270 */
[----:B------:R-:W-:Y:S01]  /*6c80*/  @P1 VIADD R4, R4, 0x70 ;  /* 0x0000007004041836 */ /* 0x000fe20000000000 */
[----:B------:R-:W-:Y:S04]  /*6c90*/  USEL UR51, UR51, URZ, UP0 ;  /* 0x000000ff33337287 */ /* 0x000fe80008000000 */
[----:B------:R-:W-:Y:S04]  /*6ca0*/  @P1 PRMT R0, R0, 0x654, R4 ;  /* 0x0000065400001816 */ /* 0x000fe80000000004 */
[----:B------:R2:W-:Y:S04]  /*6cb0*/  @P1 SYNCS.ARRIVE.TRANS64.RED.A1T0 RZ, [R0+URZ], RZ ;  /* 0x000000ff00ff19a7 */ /* 0x0005e800081004ff */
.L_x_110:
[----:B------:R-:W4:Y:S01]  /*6cc0*/  @P1 SYNCS.PHASECHK.TRANS64.TRYWAIT P0, [R2+URZ+0x50], R3 ;  /* 0x00005003020015a7 */ /* 0x000f2200080011ff */
[----:B------:R-:W-:Y:S01]  /*6cd0*/  BSSY B1, `(.L_x_111) ;  /* 0x0000016000017945 */ /* 0x000fe20003800000 */
[----:B----4-:R-:W-:Y:S03]  /*6ce0*/  @P1 SEL R66, RZ, 0x1, !P0 ;  /* 0x00000001ff421807 */ /* 0x010fe60004000000 */
[----:B------:R-:W-:Y:S05]  /*6cf0*/  @!P1 BRA `(.L_x_112) ;  /* 0x00000000004c9947 */ /* 0x000fea0003800000 */
[----:B------:R-:W-:Y:S01]  /*6d00*/  ISETP.NE.AND P0, PT, R66, RZ, PT ;  /* 0x000000ff4200720c */ /* 0x000fe20003f05270 */
[----:B------:R-:W-:Y:S01]  /*6d10*/  BSSY B0, `(.L_x_113) ;  /* 0x000000b000007945 */ /* 0x000fe20003800000 */
[----:B------:R-:W-:Y:S11]  /*6d20*/  ISETP.NE.AND P1, PT, R67, RZ, PT ;  /* 0x000000ff4300720c */ /* 0x000ff60003f25270 */
[----:B------:R-:W-:Y:S02]  /*6d30*/  @!UPT UIADD3 URZ, UPT, UPT, URZ, URZ, URZ ;  /* 0x000000fffffff290 */ /* 0x000fe4000fffe0ff */
[C---:B------:R-:W-:Y:S01]  /*6d40*/  @P1 IMAD R6, R65.reuse, 0x2000, R100 ;  /* 0x0000200041061824 */ /* 0x040fe200078e0264 */
[C---:B------:R-:W-:Y:S01]  /*6d50*/  @P1 LEA R4, R65.reuse, R98, 0xd ;  /* 0x0000006241041211 */ /* 0x040fe200078e68ff */
[C---:B------:R-:W-:Y:S02]  /*6d60*/  @P1 IMAD R5, R65.reuse, 0x2000, R99 ;  /* 0x0000200041051824 */ /* 0x040fe400078e0263 */
[----:B------:R-:W-:Y:S01]  /*6d70*/  @P1 IMAD R3, R65, 0x2000, R106 ;  /* 0x0000200041031824 */ /* 0x000fe200078e026a */
[----:B------:R-:W-:Y:S06]  /*6d80*/  @P0 BRA `(.L_x_114) ;  /* 0x00000000000c0947 */ /* 0x000fec0003800000 */
[----:B--2---:R-:W-:Y:S04]  /*6d90*/  SHF.L.U32 R0, R97, 0x1f, RZ ;  /* 0x0000001f61007819 */ /* 0x004fe800000006ff */
[----:B------:R-:W2:Y:S02]  /*6da0*/  SYNCS.PHASECHK.TRANS64.TRYWAIT P0, [R2+URZ+0x50], R0 ;  /* 0x00005000020075a7 */ /* 0x000ea400080011ff */
[----:B--2---:R-:W-:Y:S05]  /*6db0*/  @!P0 BRA `(.L_x_115) ;  /* 0x0000003000548947 */ /* 0x004fea0003800000 */
.L_x_114:
[----:B------:R-:W-:Y:S05]  /*6dc0*/  BSYNC B0 ;  /* 0x0000000000007941 */ /* 0x000fea0003800000 */
.L_x_113:
[----:B------:R-:W-:Y:S02]  /*6dd0*/  ISETP.NE.AND P0, PT, R67, RZ, PT ;  /* 0x000000ff4300720c */ /* 0x000fe40003f05270 */
[----:B------:R-:W-:Y:S11]  /*6de0*/  IADD3 R65, PT, PT, R65, 0x1, RZ ;  /* 0x0000000141417810 */ /* 0x000ff60007ffe0ff */
[----:B------:R4:W1:Y:S04]  /*6df0*/  @P0 LDS.128 R56, [R6] ;  /* 0x0000000006380984 */ /* 0x0008680000000c00 */
[----:B------:R4:W1:Y:S04]  /*6e00*/  @P0 LDS.128 R60, [R5+0x10] ;  /* 0x00001000053c0984 */ /* 0x0008680000000c00 */
[----:B------:R4:W1:Y:S04]  /*6e10*/  @P0 LDS.128 R68, [R4+0x20] ;  /* 0x0000200004440984 */ /* 0x0008680000000c00 */
[----:B------:R4:W1:Y:S02]  /*6e20*/  @P0 LDS.128 R76, [R3+0x30] ;  /* 0x00003000034c0984 */ /* 0x0008640000000c00 */
.L_x_112:
[----:B------:R-:W-:Y:S05]  /*6e30*/  BSYNC B1 ;  /* 0x0000000000017941 */ /* 0x000fea0003800000 */
.L_x_111:
[----:B--2---:R-:W-:Y:S05]  /*6e40*/  VIADD R0, R48, 0x20 ;  /* 0x0000002030007836 */ /* 0x004fea0000000000 */
[----:B------:R-:W-:Y:S04]  /*6e50*/  SHF.R.U32.HI R0, RZ, 0x15, R0 ;  /* 0x00000015ff007819 */ /* 0x000fe80000011600 */
[----:B------:R-:W-:Y:S11]  /*6e60*/  LOP3.LUT P0, RZ, R0, 0x3, R92, 0x48, !PT ;  /* 0x0000000300ff7812 */ /* 0x000ff6000780485c */
[----:B------:R-:W-:Y:S02]  /*6e70*/  @!UPT UIADD3 URZ, UPT, UPT, URZ, URZ, URZ ;  /* 0x000000fffffff290 */ /* 0x000fe4000fffe0ff */
[----:B------:R-:W-:Y:S05]  /*6e80*/  @!P0 BRA `(.L_x_116) ;  /* 0x0000000000408947 */ /* 0x000fea0003800000 */
[----:B------:R-:W2:Y:S01]  /*6e90*/  LDCU.64 UR8, c[0x4][0x70] ;  /* 0x01000e00ff0877ac */ /* 0x000ea20008000a00 */
[----:B----4-:R-:W-:Y:S01]  /*6ea0*/  MOV R3, 0x0 ;  /* 0x0000000000037802 */ /* 0x010fe20000000f00 */
[----:B------:R-:W-:Y:S02]  /*6eb0*/  HFMA2 R12, -RZ, RZ, 0, 5.9604644775390625e-08 ;  /* 0x00000001ff0c7431 */ /* 0x000fe400000001ff */
[----:B-1----:R-:W-:Y:S02]  /*6ec0*/  IMAD.MOV.U32 R8, RZ, RZ, 0x192 ;  /* 0x00000192ff087424 */ /* 0x002fe400078e00ff */
[----:B------:R-:W-:Y:S01]  /*6ed0*/  IMAD.MOV.U32 R13, RZ, RZ, RZ ;  /* 0x000000ffff0d7224 */ /* 0x000fe200078e00ff */
[----:B------:R-:W1:Y:S01]  /*6ee0*/  LDCU.64 UR6, c[0x4][0x78] ;  /* 0x01000f00ff0677ac */ /* 0x000e620008000a00 */
[----:B------:R-:W4:Y:S01]  /*6ef0*/  LDC.64 R2, c[0x4][R3] ;  /* 0x0100000003027b82 */ /* 0x000f220000000a00 */
[----:B------:R-:W5:Y:S01]  /*6f00*/  LDCU.64 UR4, c[0x4][0x10] ;  /* 0x01000200ff0477ac */ /* 0x000f620008000a00 */
[----:B--2---:R-:W-:Y:S01]  /*6f10*/  MOV R5, UR9 ;  /* 0x0000000900057c02 */ /* 0x004fe20008000f00 */
[----:B------:R-:W-:Y:S01]  /*6f20*/  IMAD.U32 R4, RZ, RZ, UR8 ;  /* 0x00000008ff047e24 */ /* 0x000fe2000f8e00ff */
[----:B-1----:R-:W-:Y:S01]  /*6f30*/  MOV R7, UR7 ;  /* 0x0000000700077c02 */ /* 0x002fe20008000f00 */
[----:B------:R-:W-:Y:S01]  /*6f40*/  IMAD.U32 R6, RZ, RZ, UR6 ;  /* 0x00000006ff067e24 */ /* 0x000fe2000f8e00ff */
[----:B-----5:R-:W-:Y:S01]  /*6f50*/  MOV R11, UR5 ;  /* 0x00000005000b7c02 */ /* 0x020fe20008000f00 */
[----:B------:R-:W-:Y:S02]  /*6f60*/  IMAD.U32 R10, RZ, RZ, UR4 ;  /* 0x00000004ff0a7e24 */ /* 0x000fe4000f8e00ff */
[----:B------:R-:W-:Y:S07]  /*6f70*/  LEPC R20, `(.L_x_116) ;  /* 0x000000001014794e */ /* 0x000fee0000000000 */
[----:B---34-:R-:W-:Y:S05]  /*6f80*/  CALL.ABS.NOINC R2 ;  /* 0x0000000002007343 */ /* 0x018fea0003c00000 */
.L_x_116:
[----:B------:R-:W-:Y:S01]  /*6f90*/  ISETP.NE.AND P6, PT, R107, RZ, PT ;  /* 0x000000ff6b00720c */ /* 0x000fe20003fc5270 */
[----:B------:R-:W-:Y:S05]  /*6fa0*/  WARPSYNC.ALL ;  /* 0x0000000000007948 */ /* 0x000fea0003800000 */
[----:B------:R-:W-:Y:S01]  /*6fb0*/  R2UR UR4, R48 ;  /* 0x00000000300472ca */ /* 0x000fe200000e0000 */
[----:B------:R-:W-:Y:S01]  /*6fc0*/  BSSY.RECONVERGENT B0, `(.L_x_117) ;  /* 0x000008f000007945 */ /* 0x000fe20003800200 */
[----:B------:R-:W-:Y:S02]  /*6fd0*/  MOV R50, UR51 ;  /* 0x0000003300327c02 */ /* 0x000fe40008000f00 */
[----:B-1--4-:R-:W-:Y:S02]  /*6fe0*/  SHF.L.U32 R3, R56, 0x10, RZ ;  /* 0x0000001038037819 */ /* 0x012fe400000006ff */
[----:B------:R-:W-:Y:S02]  /*6ff0*/  MOV R72, UR45 ;  /* 0x0000002d00487c02 */ /* 0x000fe40008000f00 */
[----:B------:R-:W-:Y:S02]  /*7000*/  @P6 LEA R50, R50, UR49, 0x3 ;  /* 0x0000003132326c11 */ /* 0x000fe4000f8e18ff */
[C---:B------:R-:W-:Y:S02]  /*7010*/  LOP3.LUT R51, R57.reuse, 0xffff0000, RZ, 0xc0, !PT ;  /* 0xffff000039337812 */ /* 0x040fe400078ec0ff */
[----:B------:R-:W-:Y:S01]  /*7020*/  @P6 IADD3 R50, PT, PT, R50, 0x70, RZ ;  /* 0x0000007032326810 */ /* 0x000fe20007ffe0ff */
[----:B------:R-:W1:Y:S01]  /*7030*/  LDTM.x32 R4, tmem[UR4+0x20] ;  /* 0x00002004000479ee */ /* 0x000e6200082c0000 */
[----:B------:R-:W-:Y:S02]  /*7040*/  ISETP.NE.AND P0, PT, R102, RZ, PT ;  /* 0x000000ff6600720c */ /* 0x000fe40003f05270 */
[----:B------:R-:W-:Y:S02]  /*7050*/  @P6 PRMT R72, R72, 0x654, R50 ;  /* 0x0000065448486816 */ /* 0x000fe40000000032 */
[----:B------:R-:W-:Y:S01]  /*7060*/  SHF.L.U32 R50, R57, 0x10, RZ ;  /* 0x0000001039327819 */ /* 0x000fe200000006ff */
[C---:B-1----:R-:W-:Y:S01]  /*7070*/  FMUL R0, R47.reuse, R4 ;  /* 0x000000042f007220 */ /* 0x042fe20000400000 */
[----:B------:R-:W-:Y:S01]  /*7080*/  LOP3.LUT R4, R56, 0xffff0000, RZ, 0xc0, !PT ;  /* 0xffff000038047812 */ /* 0x000fe200078ec0ff */
[C---:B------:R-:W-:Y:S01]  /*7090*/  FMUL R2, R47.reuse, R5 ;  /* 0x000000052f027220 */ /* 0x040fe20000400000 */
[----:B------:R-:W-:Y:S01]  /*70a0*/  FMUL R7, R47, R7 ;  /* 0x000000072f077220 */ /* 0x000fe20000400000 */
[----:B------:R-:W-:Y:S01]  /*70b0*/  FFMA R0, R49, R3, R0 ;  /* 0x0000000331007223 */ /* 0x000fe20000000000 */
[----:B------:R-:W-:Y:S01]  /*70c0*/  FMUL R3, R47, R6 ;  /* 0x000000062f037220 */ /* 0x000fe20000400000 */
[----:B------:R-:W-:Y:S01]  /*70d0*/  FFMA R2, R49, R4, R2 ;  /* 0x0000000431027223 */ /* 0x000fe20000000002 */
[C---:B------:R-:W-:Y:S01]  /*70e0*/  FMUL R4, R47.reuse, R8 ;  /* 0x000000082f047220 */ /* 0x040fe20000400000 */
[C---:B------:R-:W-:Y:S01]  /*70f0*/  FMUL R8, R47.reuse, R12 ;  /* 0x0000000c2f087220 */ /* 0x040fe20000400000 */
[C---:B------:R-:W-:Y:S01]  /*7100*/  FMUL R12, R47.reuse, R16 ;  /* 0x000000102f0c7220 */ /* 0x040fe20000400000 */
[C---:B------:R-:W-:Y:S01]  /*7110*/  FMUL R16, R47.reuse, R20 ;  /* 0x000000142f107220 */ /* 0x040fe20000400000 */
[----:B------:R-:W-:Y:S01]  /*7120*/  F2FP.BF16.F32.PACK_AB R52, R2, R0 ;  /* 0x000000000234723e */ /* 0x000fe200000010ff */
[C---:B------:R-:W-:Y:S01]  /*7130*/  FMUL R20, R47.reuse, R24 ;  /* 0x000000182f147220 */ /* 0x040fe20000400000 */
[C---:B------:R-:W-:Y:S01]  /*7140*/  LOP3.LUT R0, R58.reuse, 0xffff0000, RZ, 0xc0, !PT ;  /* 0xffff00003a007812 */ /* 0x040fe200078ec0ff */
[----:B------:R-:W-:Y:S01]  /*7150*/  FMUL R24, R47, R28 ;  /* 0x0000001c2f187220 */ /* 0x000fe20000400000 */
[----:B------:R-:W-:Y:S01]  /*7160*/  SHF.L.U32 R2, R59, 0x10, RZ ;  /* 0x000000103b027819 */ /* 0x000fe200000006ff */
[C---:B------:R-:W-:Y:S01]  /*7170*/  FMUL R28, R47.reuse, R32 ;  /* 0x000000202f1c7220 */ /* 0x040fe20000400000 */
[----:B------:R-:W-:Y:S01]  /*7180*/  SHF.L.U32 R32, R58, 0x10, RZ ;  /* 0x000000103a207819 */ /* 0x000fe200000006ff */
[----:B------:R-:W-:Y:S01]  /*7190*/  FMUL R5, R47, R9 ;  /* 0x000000092f057220 */ /* 0x000fe20000400000 */
[C---:B------:R-:W-:Y:S01]  /*71a0*/  FFMA R3, R49.reuse, R50, R3 ;  /* 0x0000003231037223 */ /* 0x040fe20000000003 */
[----:B------:R-:W-:Y:S01]  /*71b0*/  FFMA R7, R49, R51, R7 ;  /* 0x0000003331077223 */ /* 0x000fe20000000007 */
[----:B------:R-:W-:Y:S01]  /*71c0*/  FMUL R6, R47, R10 ;  /* 0x0000000a2f067220 */ /* 0x000fe20000400000 */
[----:B------:R-:W-:Y:S01]  /*71d0*/  FFMA R4, R49, R32, R4 ;  /* 0x0000002031047223 */ /* 0x000fe20000000004 */
[----:B------:R-:W-:Y:S01]  /*71e0*/  LOP3.LUT R32, R59, 0xffff0000, RZ, 0xc0, !PT ;  /* 0xffff00003b207812 */ /* 0x000fe200078ec0ff */
[----:B------:R-:W-:Y:S01]  /*71f0*/  FFMA R5, R49, R0, R5 ;  /* 0x0000000031057223 */ /* 0x000fe20000000005 */
[C---:B------:R-:W-:Y:S01]  /*7200*/  SHF.L.U32 R0, R60.reuse, 0x10, RZ ;  /* 0x000000103c007819 */ /* 0x040fe200000006ff */
[----:B------:R-:W-:Y:S01]  /*7210*/  FMUL R11, R47, R11 ;  /* 0x0000000b2f0b7220 */ /* 0x000fe20000400000 */
[----:B------:R-:W-:Y:S01]  /*7220*/  F2FP.BF16.F32.PACK_AB R53, R7, R3 ;  /* 0x000000030735723e */ /* 0x000fe200000010ff */
[C---:B------:R-:W-:Y:S01]  /*7230*/  FFMA R6, R49.reuse, R2, R6 ;  /* 0x0000000231067223 */ /* 0x040fe20000000006 */
[----:B------:R-:W-:Y:S01]  /*7240*/  LOP3.LUT R2, R60, 0xffff0000, RZ, 0xc0, !PT ;  /* 0xffff00003c027812 */ /* 0x000fe200078ec0ff */
[----:B------:R-:W-:Y:S01]  /*7250*/  FFMA R11, R49, R32, R11 ;  /* 0x00000020310b7223 */ /* 0x000fe2000000000b */
[----:B------:R-:W-:Y:S01]  /*7260*/  SHF.L.U32 R3, R61, 0x10, RZ ;  /* 0x000000103d037819 */ /* 0x000fe200000006ff */
[----:B------:R-:W-:Y:S01]  /*7270*/  FFMA R8, R49, R0, R8 ;  /* 0x0000000031087223 */ /* 0x000fe20000000008 */
[----:B------:R-:W-:Y:S01]  /*7280*/  LOP3.LUT R0, R61, 0xffff0000, RZ, 0xc0, !PT ;  /* 0xffff00003d007812 */ /* 0x000fe200078ec0ff */
[----:B------:R-:W-:Y:S01]  /*7290*/  FMUL R9, R47, R13 ;  /* 0x0000000d2f097220 */ /* 0x000fe20000400000 */
[----:B------:R-:W-:Y:S01]  /*72a0*/  F2FP.BF16.F32.PACK_AB R54, R5, R4 ;  /* 0x000000040536723e */ /* 0x000fe200000010ff */
[----:B------:R-:W-:Y:S01]  /*72b0*/  FMUL R10, R47, R14 ;  /* 0x0000000e2f0a7220 */ /* 0x000fe20000400000 */
[----:B------:R-:W-:Y:S01]  /*72c0*/  F2FP.BF16.F32.PACK_AB R55, R11, R6 ;  /* 0x000000060b37723e */ /* 0x000fe200000010ff */
[----:B------:R-:W-:Y:S01]  /*72d0*/  FMUL R15, R47, R15 ;  /* 0x0000000f2f0f7220 */ /* 0x000fe20000400000 */
[----:B------:R-:W-:Y:S01]  /*72e0*/  SHF.L.U32 R4, R77, 0x10, RZ ;  /* 0x000000104d047819 */ /* 0x000fe200000006ff */
[C---:B------:R-:W-:Y:S01]  /*72f0*/  FFMA R9, R49.reuse, R2, R9 ;  /* 0x0000000231097223 */ /* 0x040fe20000000009 */
[C---:B------:R-:W-:Y:S01]  /*7300*/  SHF.L.U32 R2, R62.reuse, 0x10, RZ ;  /* 0x000000103e027819 */ /* 0x040fe200000006ff */
[C---:B------:R-:W-:Y:S01]  /*7310*/  FFMA R10, R49.reuse, R3, R10 ;  /* 0x00000003310a7223 */ /* 0x040fe2000000000a */
[----:B------:R-:W-:Y:S01]  /*7320*/  LOP3.LUT R3, R62, 0xffff0000, RZ, 0xc0, !PT ;  /* 0xffff00003e037812 */ /* 0x000fe200078ec0ff */
[----:B------:R-:W-:Y:S01]  /*7330*/  FFMA R15, R49, R0, R15 ;  /* 0x00000000310f7223 */ /* 0x000fe2000000000f */
[----:B------:R-:W-:Y:S01]  /*7340*/  SHF.L.U32 R0, R63, 0x10, RZ ;  /* 0x000000103f007819 */ /* 0x000fe200000006ff */
[----:B------:R-:W-:Y:S01]  /*7350*/  FMUL R13, R47, R17 ;  /* 0x000000112f0d7220 */ /* 0x000fe20000400000 */
[----:B------:R-:W-:Y:S01]  /*7360*/  F2FP.BF16.F32.PACK_AB R8, R9, R8 ;  /* 0x000000080908723e */ /* 0x000fe200000010ff */
[----:B------:R-:W-:Y:S01]  /*7370*/  FMUL R14, R47, R18 ;  /* 0x000000122f0e7220 */ /* 0x000fe20000400000 */
[----:B------:R-:W-:Y:S01]  /*7380*/  F2FP.BF16.F32.PACK_AB R9, R15, R10 ;  /* 0x0000000a0f09723e */ /* 0x000fe200000010ff */
[----:B------:R-:W-:Y:S01]  /*7390*/  FFMA R12, R49, R2, R12 ;  /* 0x00000002310c7223 */ /* 0x000fe2000000000c */
[----:B------:R-:W-:Y:S01]  /*73a0*/  LOP3.LUT R2, R63, 0xffff0000, RZ, 0xc0, !PT ;  /* 0xffff00003f027812 */ /* 0x000fe200078ec0ff */
[----:B------:R-:W-:Y:S01]  /*73b0*/  FFMA R13, R49, R3, R13 ;  /* 0x00000003310d7223 */ /* 0x000fe2000000000d */
[----:B------:R-:W-:Y:S01]  /*73c0*/  SHF.L.U32 R3, R69, 0x10, RZ ;  /* 0x0000001045037819 */ /* 0x000fe200000006ff */
[----:B------:R-:W-:Y:S01]  /*73d0*/  FFMA R14, R49, R0, R14 ;  /* 0x00000000310e7223 */ /* 0x000fe2000000000e */
[C---:B------:R-:W-:Y:S01]  /*73e0*/  SHF.L.U32 R0, R68.reuse, 0x10, RZ ;  /* 0x0000001044007819 */ /* 0x040fe200000006ff */
[----:B------:R-:W-:Y:S01]  /*73f0*/  FMUL R19, R47, R19 ;  /* 0x000000132f137220 */ /* 0x000fe20000400000 */
[----:B------:R-:W-:Y:S01]  /*7400*/  F2FP.BF16.F32.PACK_AB R10, R13, R12 ;  /* 0x0000000c0d0a723e */ /* 0x000fe200000010ff */
[----:B------:R-:W-:Y:S01]  /*7410*/  FMUL R17, R47, R21 ;  /* 0x000000152f117220 */ /* 0x000fe20000400000 */
[----:B------:R-:W-:Y:S01]  /*7420*/  LOP3.LUT R5, R79, 0xffff0000, RZ, 0xc0, !PT ;  /* 0xffff00004f057812 */ /* 0x000fe200078ec0ff */
[C---:B------:R-:W-:Y:S01]  /*7430*/  FFMA R19, R49.reuse, R2, R19 ;  /* 0x0000000231137223 */ /* 0x040fe20000000013 */
[----:B------:R-:W-:Y:S01]  /*7440*/  LOP3.LUT R2, R68, 0xffff0000, RZ, 0xc0, !PT ;  /* 0xffff000044027812 */ /* 0x000fe200078ec0ff */
[----:B------:R1:W-:Y:S01]  /*7450*/  STS.128 [R100+0x2000], R52 ;  /* 0x0020003464007388 */ /* 0x0003e20000000c00 */
[----:B------:R-:W-:Y:S01]  /*7460*/  FFMA R16, R49, R0, R16 ;  /* 0x0000000031107223 */ /* 0x000fe20000000010 */
[----:B------:R-:W-:Y:S01]  /*7470*/  LOP3.LUT R0, R69, 0xffff0000, RZ, 0xc0, !PT ;  /* 0xffff000045007812 */ /* 0x000fe200078ec0ff */
[----:B------:R-:W-:Y:S01]  /*7480*/  FMUL R18, R47, R22 ;  /* 0x000000162f127220 */ /* 0x000fe20000400000 */
[----:B------:R-:W-:Y:S01]  /*7490*/  F2FP.BF16.F32.PACK_AB R11, R19, R14 ;  /* 0x0000000e130b723e */ /* 0x000fe200000010ff */
[----:B------:R-:W-:Y:S01]  /*74a0*/  FMUL R23, R47, R23 ;  /* 0x000000172f177220 */ /* 0x000fe20000400000 */
[C---:B------:R-:W-:Y:S01]  /*74b0*/  FFMA R17, R49.reuse, R2, R17 ;  /* 0x0000000231117223 */ /* 0x040fe20000000011 */
[C---:B------:R-:W-:Y:S01]  /*74c0*/  SHF.L.U32 R2, R70.reuse, 0x10, RZ ;  /* 0x0000001046027819 */ /* 0x040fe200000006ff */
[----:B------:R-:W-:Y:S01]  /*74d0*/  FFMA R18, R49, R3, R18 ;  /* 0x0000000331127223 */ /* 0x000fe20000000012 */
[----:B------:R-:W-:Y:S01]  /*74e0*/  SHF.L.U32 R3, R71, 0x10, RZ ;  /* 0x0000001047037819 */ /* 0x000fe200000006ff */
[----:B------:R1:W-:Y:S01]  /*74f0*/  STS.128 [R99+0x2010], R8 ;  /* 0x0020100863007388 */ /* 0x0003e20000000c00 */
[----:B------:R-:W-:Y:S01]  /*7500*/  F2FP.BF16.F32.PACK_AB R16, R17, R16 ;  /* 0x000000101110723e */ /* 0x000fe200000010ff */
[----:B------:R-:W-:Y:S01]  /*7510*/  FFMA R23, R49, R0, R23 ;  /* 0x0000000031177223 */ /* 0x000fe20000000017 */
[----:B------:R-:W-:Y:S01]  /*7520*/  LOP3.LUT R0, R70, 0xffff0000, RZ, 0xc0, !PT ;  /* 0xffff000046007812 */ /* 0x000fe200078ec0ff */
[C---:B------:R-:W-:Y:S01]  /*7530*/  FMUL R21, R47.reuse, R25 ;  /* 0x000000192f157220 */ /* 0x040fe20000400000 */
[----:B------:R-:W-:Y:S01]  /*7540*/  FMUL R22, R47, R26 ;  /* 0x0000001a2f167220 */ /* 0x000fe20000400000 */
[C---:B------:R-:W-:Y:S01]  /*7550*/  FFMA R20, R49.reuse, R2, R20 ;  /* 0x0000000231147223 */ /* 0x040fe20000000014 */
[C---:B------:R-:W-:Y:S01]  /*7560*/  SHF.L.U32 R2, R76.reuse, 0x10, RZ ;  /* 0x000000104c027819 */ /* 0x040fe200000006ff */
[----:B------:R-:W-:Y:S01]  /*7570*/  FFMA R21, R49, R0, R21 ;  /* 0x0000000031157223 */ /* 0x000fe20000000015 */
[----:B------:R-:W-:Y:S01]  /*7580*/  LOP3.LUT R0, R71, 0xffff0000, RZ, 0xc0, !PT ;  /* 0xffff000047007812 */ /* 0x000fe200078ec0ff */
[----:B------:R-:W-:Y:S01]  /*7590*/  FFMA R22, R49, R3, R22 ;  /* 0x0000000331167223 */ /* 0x000fe20000000016 */
[C---:B------:R-:W-:Y:S01]  /*75a0*/  FMUL R27, R47.reuse, R27 ;  /* 0x0000001b2f1b7220 */ /* 0x040fe20000400000 */
[----:B------:R-:W-:Y:S01]  /*75b0*/  LOP3.LUT R3, R76, 0xffff0000, RZ, 0xc0, !PT ;  /* 0xffff00004c037812 */ /* 0x000fe200078ec0ff */
[C---:B------:R-:W-:Y:S01]  /*75c0*/  FMUL R25, R47.reuse, R29 ;  /* 0x0000001d2f197220 */ /* 0x040fe20000400000 */
[----:B------:R-:W-:Y:S01]  /*75d0*/  FMUL R26, R47, R30 ;  /* 0x0000001e2f1a7220 */ /* 0x000fe20000400000 */
[C---:B------:R-:W-:Y:S01]  /*75e0*/  FFMA R27, R49.reuse, R0, R27 ;  /* 0x00000000311b7223 */ /* 0x040fe2000000001b */
[----:B------:R-:W-:Y:S01]  /*75f0*/  FFMA R24, R49, R2, R24 ;  /* 0x0000000231187223 */ /* 0x000fe20000000018 */
[----:B------:R-:W-:Y:S01]  /*7600*/  LOP3.LUT R0, R77, 0xffff0000, RZ, 0xc0, !PT ;  /* 0xffff00004d007812 */ /* 0x000fe200078ec0ff */
[----:B------:R-:W-:Y:S01]  /*7610*/  FFMA R25, R49, R3, R25 ;  /* 0x0000000331197223 */ /* 0x000fe20000000019 */
[----:B------:R-:W-:Y:S01]  /*7620*/  FMUL R31, R47, R31 ;  /* 0x0000001f2f1f7220 */ /* 0x000fe20000400000 */
[C---:B------:R-:W-:Y:S01]  /*7630*/  SHF.L.U32 R2, R78.reuse, 0x10, RZ ;  /* 0x000000104e027819 */ /* 0x040fe200000006ff */
[----:B------:R-:W-:Y:S01]  /*7640*/  FFMA R26, R49, R4, R26 ;  /* 0x00000004311a7223 */ /* 0x000fe2000000001a */
[----:B------:R-:W-:Y:S01]  /*7650*/  LOP3.LUT R3, R78, 0xffff0000, RZ, 0xc0, !PT ;  /* 0xffff00004e037812 */ /* 0x000fe200078ec0ff */
[----:B------:R-:W-:Y:S01]  /*7660*/  FMUL R29, R47, R33 ;  /* 0x000000212f1d7220 */ /* 0x000fe20000400000 */
[----:B------:R-:W-:Y:S01]  /*7670*/  SHF.L.U32 R4, R79, 0x10, RZ ;  /* 0x000000104f047819 */ /* 0x000fe200000006ff */
[----:B------:R-:W-:Y:S01]  /*7680*/  FMUL R30, R47, R34 ;  /* 0x000000222f1e7220 */ /* 0x000fe20000400000 */
[----:B------:R-:W-:Y:S01]  /*7690*/  F2FP.BF16.F32.PACK_AB R17, R23, R18 ;  /* 0x000000121711723e */ /* 0x000fe200000010ff */
[----:B------:R-:W-:Y:S01]  /*76a0*/  FFMA R31, R49, R0, R31 ;  /* 0x00000000311f7223 */ /* 0x000fe2000000001f */
[----:B------:R-:W-:Y:S01]  /*76b0*/  FMUL R35, R47, R35 ;  /* 0x000000232f237220 */ /* 0x000fe20000400000 */
[----:B------:R-:W-:Y:S01]  /*76c0*/  F2FP.BF16.F32.PACK_AB R18, R21, R20 ;  /* 0x000000141512723e */ /* 0x000fe200000010ff */
[----:B------:R-:W-:Y:S01]  /*76d0*/  FFMA R28, R49, R2, R28 ;  /* 0x00000002311c7223 */ /* 0x000fe2000000001c */
[----:B------:R-:W-:Y:S01]  /*76e0*/  F2FP.BF16.F32.PACK_AB R19, R27, R22 ;  /* 0x000000161b13723e */ /* 0x000fe200000010ff */
[C---:B------:R-:W-:Y:S01]  /*76f0*/  FFMA R29, R49.reuse, R3, R29 ;  /* 0x00000003311d7223 */ /* 0x040fe2000000001d */
[C---:B------:R-:W-:Y:S01]  /*7700*/  FFMA R30, R49.reuse, R4, R30 ;  /* 0x00000004311e7223 */ /* 0x040fe2000000001e */
[----:B------:R-:W-:Y:S01]  /*7710*/  FFMA R35, R49, R5, R35 ;  /* 0x0000000531237223 */ /* 0x000fe20000000023 */
[----:B------:R-:W-:Y:S01]  /*7720*/  F2FP.BF16.F32.PACK_AB R24, R25, R24 ;  /* 0x000000181918723e */ /* 0x000fe200000010ff */
[----:B------:R1:W-:Y:S01]  /*7730*/  STS.128 [R98+0x2020], R16 ;  /* 0x0020201062007388 */ /* 0x0003e20000000c00 */
[----:B------:R-:W-:Y:S02]  /*7740*/  F2FP.BF16.F32.PACK_AB R25, R31, R26 ;  /* 0x0000001a1f19723e */ /* 0x000fe400000010ff */
[----:B------:R-:W-:Y:S02]  /*7750*/  F2FP.BF16.F32.PACK_AB R26, R29, R28 ;  /* 0x0000001c1d1a723e */ /* 0x000fe400000010ff */
[----:B------:R-:W-:Y:S02]  /*7760*/  F2FP.BF16.F32.PACK_AB R27, R35, R30 ;  /* 0x0000001e231b723e */ /* 0x000fe400000010ff */
[----:B------:R-:W-:Y:S02]  /*7770*/  LEA R0, R65, UR49, 0x3 ;  /* 0x0000003141007c11 */ /* 0x000fe4000f8e18ff */
[----:B------:R-:W-:Y:S01]  /*7780*/  @P6 SHF.L.U32 R2, R97, 0x1f, RZ ;  /* 0x0000001f61026819 */ /* 0x000fe200000006ff */
        /* <DEDUP_REMOVED lines=9> */
[----:B------:R-:W-:Y:S02]  /*7820*/  UIADD3 UR8, UP0, UPT, UR52, 0xa80, URZ ;  /* 0x00000a8034087890 */ /* 0x000fe4000ff1e0ff */
[----:B------:R-:W-:Y:S02]  /*7830*/  UIADD3 UR5, UPT, UPT, UR37, 0x20, URZ ;  /* 0x0000002025057890 */ /* 0x000fe4000fffe0ff */
[----:B------:R-:W-:Y:S02]  /*7840*/  UIADD3 UR4, UPT, UPT, UR49, 0x2200, URZ ;  /* 0x0000220031047890 */ /* 0x000fe4000fffe0ff */
[----:B------:R-:W-:Y:S01]  /*7850*/  UIADD3.X UR9, UPT, UPT, URZ, UR53, URZ, UP0, !UPT ;  /* 0x00000035ff097290 */ /* 0x000fe200087fe4ff */
[----:B------:R-:W-:Y:S01]  /*7860*/  UMOV UR6, UR38 ;  /* 0x0000002600067c82 */ /* 0x000fe20008000000 */
[----:B------:R-:W-:Y:S07]  /*7870*/  UMOV UR7, UR44 ;  /* 0x0000002c00077c82 */ /* 0x000fee0008000000 */
[----:B------:R2:W-:Y:S01]  /*7880*/  UTMASTG.3D [UR4], [UR8] ;  /* 0x00000004080073b5 */ /* 0x0005e20008010000 */
[----:B------:R0:W-:Y:S01]  /*7890*/  UTMACMDFLUSH ;  /* 0x00000000000079b7 */ /* 0x0001e20000000000 */
[----:B--2---:R-:W-:Y:S04]  /*78a0*/  DEPBAR.LE SB0, 0x1 ;  /* 0x000080400000791a */ /* 0x004fe80000000000 */
.L_x_118:
[----:B------:R-:W-:Y:S05]  /*78b0*/  BSYNC.RECONVERGENT B0 ;  /* 0x0000000000007941 */ /* 0x000fea0003800200 */
.L_x_117:
[----:B------:R-:W-:Y:S01]  /*78c0*/  BAR.SYNC.DEFER_BLOCKING 0x1, 0x80 ;  /* 0x0042000000007b1d */ /* 0x000fe20000010000 */
[----:B------:R-:W-:Y:S04]  /*78d0*/  UIADD3 UR36, UPT, UPT, UR51, 0x1, URZ ;  /* 0x0000000133247890 */ /* 0x000fe8000fffe0ff */
[----:B------:R-:W-:Y:S04]  /*78e0*/  UISETP.NE.AND UP0, UPT, UR36, 0x4, UPT ;  /* 0x000000042400788c */ /* 0x000fe8000bf05270 */
[----:B------:R-:W-:Y:S01]  /*78f0*/  USEL UR36, UR36, URZ, UP0 ;  /* 0x000000ff24247287 */ /* 0x000fe20008000000 */
[----:B------:R2:W-:Y:S01]  /*7900*/  @P6 SYNCS.ARRIVE.TRANS64.RED.A1T0 RZ, [R72+URZ], RZ ;  /* 0x000000ff48ff69a7 */ /* 0x0005e200081004ff */
[----:B------:R-:W-:Y:S01]  /*7910*/  BSSY B1, `(.L_x_119) ;  /* 0x0000017000017945 */ /* 0x000fe20003800000 */
[----:B------:R-:W4:Y:S02]  /*7920*/  @P6 SYNCS.PHASECHK.TRANS64.TRYWAIT P0, [R0+URZ+0x50], R2 ;  /* 0x00005002000065a7 */ /* 0x000f2400080011ff */
[----:B----4-:R-:W-:Y:S01]  /*7930*/  @P6 SEL R66, RZ, 0x1, !P0 ;  /* 0x00000001ff426807 */ /* 0x010fe20004000000 */
[----:B--2---:R-:W-:Y:S06]  /*7940*/  @!P6 BRA `(.L_x_120) ;  /* 0x00000000004ce947 */ /* 0x004fec0003800000 */
        /* <DEDUP_REMOVED lines=9> */
[----:B------:R-:W-:Y:S04]  /*79e0*/  SHF.L.U32 R6, R97, 0x1f, RZ ;  /* 0x0000001f61067819 */ /* 0x000fe800000006ff */
[----:B------:R-:W2:Y:S02]  /*79f0*/  SYNCS.PHASECHK.TRANS64.TRYWAIT P0, [R0+URZ+0x50], R6 ;  /* 0x00005006000075a7 */ /* 0x000ea400080011ff */
[----:B--2---:R-:W-:Y:S05]  /*7a00*/  @!P0 BRA `(.L_x_123) ;  /* 0x0000002400548947 */ /* 0x004fea0003800000 */
.L_x_122:
[----:B------:R-:W-:Y:S05]  /*7a10*/  BSYNC B0 ;  /* 0x0000000000007941 */ /* 0x000fea0003800000 */
.L_x_121:
[----:B------:R-:W-:Y:S02]  /*7a20*/  ISETP.NE.AND P0, PT, R67, RZ, PT ;  /* 0x000000ff4300720c */ /* 0x000fe40003f05270 */
[----:B------:R-:W-:Y:S11]  /*7a30*/  IADD3 R65, PT, PT, R65, 0x1, RZ ;  /* 0x0000000141417810 */ /* 0x000ff60007ffe0ff */
[----:B------:R4:W1:Y:S04]  /*7a40*/  @P0 LDS.128 R56, [R5] ;  /* 0x0000000005380984 */ /* 0x0008680000000c00 */
[----:B------:R4:W1:Y:S04]  /*7a50*/  @P0 LDS.128 R60, [R4+0x10] ;  /* 0x00001000043c0984 */ /* 0x0008680000000c00 */
[----:B------:R4:W1:Y:S04]  /*7a60*/  @P0 LDS.128 R68, [R3+0x20] ;  /* 0x0000200003440984 */ /* 0x0008680000000c00 */
[----:B------:R4:W1:Y:S02]  /*7a70*/  @P0 LDS.128 R76, [R2+0x30] ;  /* 0x00003000024c0984 */ /* 0x0008640000000c00 */
.L_x_120:
[----:B------:R-:W-:Y:S05]  /*7a80*/  BSYNC B1 ;  /* 0x0000000000017941 */ /* 0x000fea0003800000 */
.L_x_119:
        /* <DEDUP_REMOVED lines=21> */
.L_x_124:
        /* <DEDUP_REMOVED lines=146> */
.L_x_126:
[----:B------:R-:W-:Y:S05]  /*8500*/  BSYNC.RECONVERGENT B0 ;  /* 0x0000000000007941 */ /* 0x000fea0003800200 */
.L_x_125:
        /* <DEDUP_REMOVED lines=21> */
.L_x_130:
[----:B------:R-:W-:Y:S05]  /*8660*/  BSYNC B0 ;  /* 0x0000000000007941 */ /* 0x000fea0003800000 */
.L_x_129:
[----:B------:R-:W-:Y:S11]  /*8670*/  ISETP.NE.AND P0, PT, R67, RZ, PT ;  /* 0x000000ff4300720c */ /* 0x000ff60003f05270 */
[----:B------:R-:W-:Y:S02]  /*8680*/  @!UPT UIADD3 URZ, UPT, UPT, URZ, URZ, URZ ;  /* 0x000000fffffff290 */ /* 0x000fe4000fffe0ff */
[----:B------:R4:W1:Y:S04]  /*8690*/  @P0 LDS.128 R56, [R4] ;  /* 0x0000000004380984 */ /* 0x0008680000000c00 */
[----:B------:R4:W1:Y:S04]  /*86a0*/  @P0 LDS.128 R60, [R3+0x10] ;  /* 0x00001000033c0984 */ /* 0x0008680000000c00 */
[----:B------:R4:W1:Y:S04]  /*86b0*/  @P0 LDS.128 R68, [R2+0x20] ;  /* 0x0000200002440984 */ /* 0x0008680000000c00 */
[----:B------:R4:W1:Y:S02]  /*86c0*/  @P0 LDS.128 R76, [R65+0x30] ;  /* 0x00003000414c0984 */ /* 0x0008640000000c00 */
.L_x_128:
[----:B------:R-:W-:Y:S05]  /*86d0*/  BSYNC B1 ;  /* 0x0000000000017941 */ /* 0x000fea0003800000 */
.L_x_127:
        /* <DEDUP_REMOVED lines=21> */
.L_x_132:
[----:B------:R-:W-:Y:S01]  /*8830*/  ISETP.NE.AND P0, PT, R102, RZ, PT ;  /* 0x000000ff6600720c */ /* 0x000fe20003f05270 */
[----:B------:R-:W-:Y:S05]  /*8840*/  WARPSYNC.ALL ;  /* 0x0000000000007948 */ /* 0x000fea0003800000 */
[----:B------:R-:W-:Y:S01]  /*8850*/  R2UR UR4, R48 ;  /* 0x00000000300472ca */ /* 0x000fe200000e0000 */
[----:B------:R-:W-:Y:S01]  /*8860*/  BSSY.RECONVERGENT B0, `(.L_x_133) ;  /* 0x000008c000007945 */ /* 0x000fe20003800200 */
[----:B------:R-:W-:Y:S02]  /*8870*/  R2UR UR5, R64 ;  /* 0x00000000400572ca */ /* 0x000fe400000e0000 */
[C---:B-1----:R-:W-:Y:S02]  /*8880*/  SHF.L.U32 R0, R56.reuse, 0x10, RZ ;  /* 0x0000001038007819 */ /* 0x042fe400000006ff */
[----:B----4-:R-:W-:Y:S02]  /*8890*/  LOP3.LUT R2, R56, 0xffff0000, RZ, 0xc0, !PT ;  /* 0xffff000038027812 */ /* 0x010fe400078ec0ff */
[C---:B------:R-:W-:Y:S02]  /*88a0*/  SHF.L.U32 R3, R57.reuse, 0x10, RZ ;  /* 0x0000001039037819 */ /* 0x040fe400000006ff */
[----:B------:R-:W-:Y:S02]  /*88b0*/  LOP3.LUT R48, R57, 0xffff0000, RZ, 0xc0, !PT ;  /* 0xffff000039307812 */ /* 0x000fe400078ec0ff */
[C---:B------:R-:W-:Y:S01]  /*88c0*/  SHF.L.U32 R50, R58.reuse, 0x10, RZ ;  /* 0x000000103a327819 */ /* 0x040fe200000006ff */
[----:B------:R-:W1:Y:S01]  /*88d0*/  LDTM.x32 R4, tmem[UR4+0x60] ;  /* 0x00006004000479ee */ /* 0x000e6200082c0000 */
[----:B------:R-:W-:Y:S01]  /*88e0*/  LOP3.LUT R51, R58, 0xffff0000, RZ, 0xc0, !PT ;  /* 0xffff00003a337812 */ /* 0x000fe200078ec0ff */
[----:B------:R-:W-:Y:S01]  /*88f0*/  NOP ;  /* 0x0000000000007918 */ /* 0x000fe20000000000 */
[C---:B------:R-:W-:Y:S01]  /*8900*/  SHF.L.U32 R52, R59.reuse, 0x10, RZ ;  /* 0x000000103b347819 */ /* 0x040fe200000006ff */
[----:B------:R-:W-:Y:S01]  /*8910*/  UIADD3 UR5, UPT, UPT, UR5, 0xd0, URZ ;  /* 0x000000d005057890 */ /* 0x000fe2000fffe0ff */
[----:B------:R-:W-:Y:S02]  /*8920*/  LOP3.LUT R53, R59, 0xffff0000, RZ, 0xc0, !PT ;  /* 0xffff00003b357812 */ /* 0x000fe400078ec0ff */
[C---:B------:R-:W-:Y:S01]  /*8930*/  SHF.L.U32 R54, R60.reuse, 0x10, RZ ;  /* 0x000000103c367819 */ /* 0x040fe200000006ff */
[----:B------:R-:W-:Y:S01]  /*8940*/  UPRMT UR5, UR45, 0x654, UR5 ;  /* 0x000006542d057896 */ /* 0x000fe20008000005 */
[----:B------:R-:W-:Y:S02]  /*8950*/  LOP3.LUT R55, R60, 0xffff0000, RZ, 0xc0, !PT ;  /* 0xffff00003c377812 */ /* 0x000fe400078ec0ff */
[C---:B------:R-:W-:Y:S02]  /*8960*/  SHF.L.U32 R56, R61.reuse, 0x10, RZ ;  /* 0x000000103d387819 */ /* 0x040fe400000006ff */
[----:B------:R-:W-:Y:S02]  /*8970*/  LOP3.LUT R57, R61, 0xffff0000, RZ, 0xc0, !PT ;  /* 0xffff00003d397812 */ /* 0x000fe400078ec0ff */
[C---:B------:R-:W-:Y:S02]  /*8980*/  SHF.L.U32 R58, R62.reuse, 0x10, RZ ;  /* 0x000000103e3a7819 */ /* 0x040fe400000006ff */
[----:B------:R-:W-:Y:S01]  /*8990*/  LOP3.LUT R59, R62, 0xffff0000, RZ, 0xc0, !PT ;  /* 0xffff00003e3b7812 */ /* 0x000fe200078ec0ff */
[----:B-1----:R-:W-:Y:S01]  /*89a0*/  SYNCS.ARRIVE.TRANS64.RED.A1T0 RZ, [UR5], RZ ;  /* 0x000000ffffff79a7 */ /* 0x002fe20008100405 */
[C---:B------:R-:W-:Y:S02]  /*89b0*/  SHF.L.U32 R60, R63.reuse, 0x10, RZ ;  /* 0x000000103f3c7819 */ /* 0x040fe400000006ff */
[----:B------:R-:W-:Y:S02]  /*89c0*/  LOP3.LUT R61, R63, 0xffff0000, RZ, 0xc0, !PT ;  /* 0xffff00003f3d7812 */ /* 0x000fe400078ec0ff */
[C---:B------:R-:W-:Y:S01]  /*89d0*/  SHF.L.U32 R62, R68.reuse, 0x10, RZ ;  /* 0x00000010443e7819 */ /* 0x040fe200000006ff */
[C---:B------:R-:W-:Y:S01]  /*89e0*/  FMUL R4, R47.reuse, R4 ;  /* 0x000000042f047220 */ /* 0x040fe20000400000 */
[C---:B------:R-:W-:Y:S01]  /*89f0*/  FMUL R5, R47.reuse, R5 ;  /* 0x000000052f057220 */ /* 0x040fe20000400000 */
[----:B------:R-:W-:Y:S01]  /*8a00*/  FMUL R6, R47, R6 ;  /* 0x000000062f067220 */ /* 0x000fe20000400000 */
[----:B------:R-:W-:Y:S01]  /*8a10*/  LOP3.LUT R63, R68, 0xffff0000, RZ, 0xc0, !PT ;  /* 0xffff0000443f7812 */ /* 0x000fe200078ec0ff */
[C---:B------:R-:W-:Y:S01]  /*8a20*/  FFMA R4, R49.reuse, R0, R4 ;  /* 0x0000000031047223 */ /* 0x040fe20000000004 */
[----:B------:R-:W-:Y:S01]  /*8a30*/  FFMA R5, R49, R2, R5 ;  /* 0x0000000231057223 */ /* 0x000fe20000000005 */
[----:B------:R-:W-:Y:S01]  /*8a40*/  SHF.L.U32 R64, R69, 0x10, RZ ;  /* 0x0000001045407819 */ /* 0x000fe200000006ff */
[----:B------:R-:W-:Y:S01]  /*8a50*/  FFMA R6, R49, R3, R6 ;  /* 0x0000000331067223 */ /* 0x000fe20000000006 */
[----:B------:R-:W-:Y:S01]  /*8a60*/  FMUL R7, R47, R7 ;  /* 0x000000072f077220 */ /* 0x000fe20000400000 */
[----:B------:R-:W-:Y:S01]  /*8a70*/  LOP3.LUT R65, R69, 0xffff0000, RZ, 0xc0, !PT ;  /* 0xffff000045417812 */ /* 0x000fe200078ec0ff */
[----:B------:R-:W-:Y:S01]  /*8a80*/  FMUL R8, R47, R8 ;  /* 0x000000082f087220 */ /* 0x000fe20000400000 */
[----:B------:R-:W-:Y:S01]  /*8a90*/  F2FP.BF16.F32.PACK_AB R4, R5, R4 ;  /* 0x000000040504723e */ /* 0x000fe200000010ff */
[----:B------:R-:W-:Y:S01]  /*8aa0*/  FFMA R7, R49, R48, R7 ;  /* 0x0000003031077223 */ /* 0x000fe20000000007 */
[----:B------:R-:W-:Y:S01]  /*8ab0*/  FMUL R9, R47, R9 ;  /* 0x000000092f097220 */ /* 0x000fe20000400000 */
[----:B------:R-:W-:Y:S01]  /*8ac0*/  FFMA R8, R49, R50, R8 ;  /* 0x0000003231087223 */ /* 0x000fe20000000008 */
[C---:B------:R-:W-:Y:S01]  /*8ad0*/  SHF.L.U32 R66, R70.reuse, 0x10, RZ ;  /* 0x0000001046427819 */ /* 0x040fe200000006ff */
[----:B------:R-:W-:Y:S01]  /*8ae0*/  FMUL R0, R47, R10 ;  /* 0x0000000a2f007220 */ /* 0x000fe20000400000 */
[----:B------:R-:W-:Y:S01]  /*8af0*/  F2FP.BF16.F32.PACK_AB R5, R7, R6 ;  /* 0x000000060705723e */ /* 0x000fe200000010ff */
[----:B------:R-:W-:Y:S01]  /*8b00*/  FFMA R9, R49, R51, R9 ;  /* 0x0000003331097223 */ /* 0x000fe20000000009 */
[----:B------:R-:W-:Y:S01]  /*8b10*/  FMUL R2, R47, R11 ;  /* 0x0000000b2f027220 */ /* 0x000fe20000400000 */
[----:B------:R-:W-:Y:S01]  /*8b20*/  FFMA R0, R49, R52, R0 ;  /* 0x0000003431007223 */ /* 0x000fe20000000000 */
[----:B------:R-:W-:Y:S01]  /*8b30*/  LOP3.LUT R67, R70, 0xffff0000, RZ, 0xc0, !PT ;  /* 0xffff000046437812 */ /* 0x000fe200078ec0ff */
[----:B------:R-:W-:Y:S01]  /*8b40*/  FMUL R3, R47, R12 ;  /* 0x0000000c2f037220 */ /* 0x000fe20000400000 */
[----:B------:R-:W-:Y:S01]  /*8b50*/  F2FP.BF16.F32.PACK_AB R6, R9, R8 ;  /* 0x000000080906723e */ /* 0x000fe200000010ff */
[----:B------:R-:W-:Y:S01]  /*8b60*/  FFMA R2, R49, R53, R2 ;  /* 0x0000003531027223 */ /* 0x000fe20000000002 */
[----:B------:R-:W-:Y:S01]  /*8b70*/  FMUL R10, R47, R13 ;  /* 0x0000000d2f0a7220 */ /* 0x000fe20000400000 */
[----:B------:R-:W-:Y:S01]  /*8b80*/  FFMA R3, R49, R54, R3 ;  /* 0x0000003631037223 */ /* 0x000fe20000000003 */
[----:B------:R-:W-:Y:S01]  /*8b90*/  SHF.L.U32 R68, R71, 0x10, RZ ;  /* 0x0000001047447819 */ /* 0x000fe200000006ff */
[----:B------:R-:W-:Y:S01]  /*8ba0*/  FMUL R11, R47, R14 ;  /* 0x0000000e2f0b7220 */ /* 0x000fe20000400000 */
[----:B------:R-:W-:Y:S01]  /*8bb0*/  F2FP.BF16.F32.PACK_AB R7, R2, R0 ;  /* 0x000000000207723e */ /* 0x000fe200000010ff */
[----:B------:R-:W-:Y:S01]  /*8bc0*/  FFMA R10, R49, R55, R10 ;  /* 0x00000037310a7223 */ /* 0x000fe2000000000a */
[C---:B------:R-:W-:Y:S01]  /*8bd0*/  FMUL R15, R47.reuse, R15 ;  /* 0x0000000f2f0f7220 */ /* 0x040fe20000400000 */
[C---:B------:R-:W-:Y:S01]  /*8be0*/  FMUL R12, R47.reuse, R16 ;  /* 0x000000102f0c7220 */ /* 0x040fe20000400000 */
[----:B------:R-:W-:Y:S01]  /*8bf0*/  FMUL R13, R47, R17 ;  /* 0x000000112f0d7220 */ /* 0x000fe20000400000 */
[----:B------:R1:W-:Y:S01]  /*8c00*/  STS.128 [R100+0x6000], R4 ;  /* 0x0060000464007388 */ /* 0x0003e20000000c00 */
[----:B------:R-:W-:Y:S01]  /*8c10*/  LOP3.LUT R69, R71, 0xffff0000, RZ, 0xc0, !PT ;  /* 0xffff000047457812 */ /* 0x000fe200078ec0ff */
[C---:B------:R-:W-:Y:S01]  /*8c20*/  FFMA R11, R49.reuse, R56, R11 ;  /* 0x00000038310b7223 */ /* 0x040fe2000000000b */
[----:B------:R-:W-:Y:S01]  /*8c30*/  SHF.L.U32 R70, R76, 0x10, RZ ;  /* 0x000000104c467819 */ /* 0x000fe200000006ff */
[C---:B------:R-:W-:Y:S01]  /*8c40*/  FFMA R15, R49.reuse, R57, R15 ;  /* 0x00000039310f7223 */ /* 0x040fe2000000000f */
[----:B------:R-:W-:Y:S01]  /*8c50*/  F2FP.BF16.F32.PACK_AB R8, R10, R3 ;  /* 0x000000030a08723e */ /* 0x000fe200000010ff */
[C---:B------:R-:W-:Y:S01]  /*8c60*/  FFMA R12, R49.reuse, R58, R12 ;  /* 0x0000003a310c7223 */ /* 0x040fe2000000000c */
[----:B------:R-:W-:Y:S01]  /*8c70*/  FFMA R13, R49, R59, R13 ;  /* 0x0000003b310d7223 */ /* 0x000fe2000000000d */
[C---:B------:R-:W-:Y:S01]  /*8c80*/  FMUL R14, R47.reuse, R18 ;  /* 0x000000122f0e7220 */ /* 0x040fe20000400000 */
[C---:B------:R-:W-:Y:S01]  /*8c90*/  FMUL R19, R47.reuse, R19 ;  /* 0x000000132f137220 */ /* 0x040fe20000400000 */
[C---:B------:R-:W-:Y:S01]  /*8ca0*/  FMUL R16, R47.reuse, R20 ;  /* 0x000000142f107220 */ /* 0x040fe20000400000 */
[----:B------:R-:W-:Y:S01]  /*8cb0*/  FMUL R17, R47, R21 ;  /* 0x000000152f117220 */ /* 0x000fe20000400000 */
[----:B------:R-:W-:Y:S01]  /*8cc0*/  FFMA R14, R49, R60, R14 ;  /* 0x0000003c310e7223 */ /* 0x000fe2000000000e */
        /* <DEDUP_REMOVED lines=9> */
[----:B------:R-:W-:Y:S01]  /*8d60*/  F2FP.BF16.F32.PACK_AB R9, R15, R11 ;  /* 0x0000000b0f09723e */ /* 0x000fe200000010ff */
[----:B------:R-:W-:Y:S01]  /*8d70*/  FFMA R23, R49, R65, R23 ;  /* 0x0000004131177223 */ /* 0x000fe20000000017 */
[----:B------:R-:W-:Y:S01]  /*8d80*/  FMUL R27, R47, R27 ;  /* 0x0000001b2f1b7220 */ /* 0x000fe20000400000 */
[----:B------:R-:W-:Y:S01]  /*8d90*/  F2FP.BF16.F32.PACK_AB R10, R13, R12 ;  /* 0x0000000c0d0a723e */ /* 0x000fe200000010ff */
[----:B------:R-:W-:Y:S01]  /*8da0*/  FFMA R20, R49, R66, R20 ;  /* 0x0000004231147223 */ /* 0x000fe20000000014 */
[----:B------:R-:W-:Y:S01]  /*8db0*/  F2FP.BF16.F32.PACK_AB R11, R19, R14 ;  /* 0x0000000e130b723e */ /* 0x000fe200000010ff */
[----:B------:R-:W-:Y:S01]  /*8dc0*/  FMUL R24, R47, R28 ;  /* 0x0000001c2f187220 */ /* 0x000fe20000400000 */
[----:B------:R-:W-:Y:S01]  /*8dd0*/  LOP3.LUT R71, R76, 0xffff0000, RZ, 0xc0, !PT ;  /* 0xffff00004c477812 */ /* 0x000fe200078ec0ff */
[----:B------:R-:W-:Y:S01]  /*8de0*/  FFMA R21, R49, R67, R21 ;  /* 0x0000004331157223 */ /* 0x000fe20000000015 */
[----:B------:R-:W-:Y:S01]  /*8df0*/  SHF.L.U32 R72, R77, 0x10, RZ ;  /* 0x000000104d487819 */ /* 0x000fe200000006ff */
[----:B------:R1:W-:Y:S01]  /*8e00*/  STS.128 [R99+0x6010], R8 ;  /* 0x0060100863007388 */ /* 0x0003e20000000c00 */
[----:B------:R-:W-:Y:S01]  /*8e10*/  FMUL R25, R47, R29 ;  /* 0x0000001d2f197220 */ /* 0x000fe20000400000 */
[----:B------:R-:W-:Y:S01]  /*8e20*/  FFMA R22, R49, R68, R22 ;  /* 0x0000004431167223 */ /* 0x000fe20000000016 */
[----:B------:R-:W-:Y:S01]  /*8e30*/  LOP3.LUT R73, R77, 0xffff0000, RZ, 0xc0, !PT ;  /* 0xffff00004d497812 */ /* 0x000fe200078ec0ff */
[----:B------:R-:W-:Y:S01]  /*8e40*/  FMUL R26, R47, R30 ;  /* 0x0000001e2f1a7220 */ /* 0x000fe20000400000 */
[----:B------:R-:W-:Y:S01]  /*8e50*/  FFMA R27, R49, R69, R27 ;  /* 0x00000045311b7223 */ /* 0x000fe2000000001b */
[C---:B------:R-:W-:Y:S01]  /*8e60*/  SHF.L.U32 R74, R78.reuse, 0x10, RZ ;  /* 0x000000104e4a7819 */ /* 0x040fe200000006ff */
[----:B------:R-:W-:Y:S01]  /*8e70*/  FMUL R31, R47, R31 ;  /* 0x0000001f2f1f7220 */ /* 0x000fe20000400000 */
[----:B------:R-:W-:Y:S01]  /*8e80*/  FFMA R24, R49, R70, R24 ;  /* 0x0000004631187223 */ /* 0x000fe20000000018 */
[----:B------:R-:W-:Y:S01]  /*8e90*/  LOP3.LUT R75, R78, 0xffff0000, RZ, 0xc0, !PT ;  /* 0xffff00004e4b7812 */ /* 0x000fe200078ec0ff */
[----:B------:R-:W-:Y:S01]  /*8ea0*/  FMUL R28, R47, R32 ;  /* 0x000000202f1c7220 */ /* 0x000fe20000400000 */
[----:B------:R-:W-:Y:S01]  /*8eb0*/  FFMA R25, R49, R71, R25 ;  /* 0x0000004731197223 */ /* 0x000fe20000000019 */
[----:B------:R-:W-:Y:S01]  /*8ec0*/  SHF.L.U32 R76, R79, 0x10, RZ ;  /* 0x000000104f4c7819 */ /* 0x000fe200000006ff */
[----:B------:R-:W-:Y:S01]  /*8ed0*/  FMUL R29, R47, R33 ;  /* 0x000000212f1d7220 */ /* 0x000fe20000400000 */
[----:B------:R-:W-:Y:S01]  /*8ee0*/  F2FP.BF16.F32.PACK_AB R16, R17, R16 ;  /* 0x000000101110723e */ /* 0x000fe200000010ff */
[----:B------:R-:W-:Y:S01]  /*8ef0*/  FFMA R26, R49, R72, R26 ;  /* 0x00000048311a7223 */ /* 0x000fe2000000001a */
[----:B------:R-:W-:Y:S01]  /*8f00*/  LOP3.LUT R77, R79, 0xffff0000, RZ, 0xc0, !PT ;  /* 0xffff00004f4d7812 */ /* 0x000fe200078ec0ff */
        /* <DEDUP_REMOVED lines=33> */
.L_x_134:
[----:B------:R-:W-:Y:S05]  /*9120*/  BSYNC.RECONVERGENT B0 ;  /* 0x0000000000007941 */ /* 0x000fea0003800200 */
.L_x_133:
[----:B------:R-:W-:Y:S01]  /*9130*/  BAR.SYNC.DEFER_BLOCKING 0x1, 0x80 ;  /* 0x0042000000007b1d */ /* 0x000fe20000010000 */
[----:B------:R-:W-:Y:S01]  /*9140*/  UISETP.NE.AND UP0, UPT, UR50, -0x4, UPT ;  /* 0xfffffffc3200788c */ /* 0x000fe2000bf05270 */
[----:B------:R-:W-:Y:S08]  /*9150*/  IADD3 R45, PT, PT, R45, 0x1, RZ ;  /* 0x000000012d2d7810 */ /* 0x000ff00007ffe0ff */
[----:B------:R-:W-:Y:S05]  /*9160*/  BRA.U !UP0, `(.L_x_135) ;  /* 0x0000000108287547 */ /* 0x000fea000b800000 */
[----:B------:R-:W-:Y:S01]  /*9170*/  ISETP.NE.AND P0, PT, R107, RZ, PT ;  /* 0x000000ff6b00720c */ /* 0x000fe20003f05270 */
[----:B------:R-:W-:Y:S01]  /*9180*/  IMAD.U32 R2, RZ, RZ, UR51 ;  /* 0x00000033ff027e24 */ /* 0x000fe2000f8e00ff */
[----:B------:R-:W-:Y:S01]  /*9190*/  UIADD3 UR51, UPT, UPT, UR51, 0x1, URZ ;  /* 0x0000000133337890 */ /* 0x000fe2000fffe0ff */
[----:B------:R-:W-:Y:S03]  /*91a0*/  IMAD.U32 R0, RZ, RZ, UR45 ;  /* 0x0000002dff007e24 */ /* 0x000fe6000f8e00ff */
[----:B------:R-:W-:Y:S04]  /*91b0*/  UISETP.NE.AND UP0, UPT, UR51, 0x4, UPT ;  /* 0x000000043300788c */ /* 0x000fe8000bf05270 */
[----:B------:R-:W-:Y:S03]  /*91c0*/  USEL UR51, UR51, URZ, UP0 ;  /* 0x000000ff33337287 */ /* 0x000fe60008000000 */
[----:B------:R-:W-:Y:S05]  /*91d0*/  @P0 LEA R2, R2, UR49, 0x3 ;  /* 0x0000003102020c11 */ /* 0x000fea000f8e18ff */
[----:B------:R-:W-:Y:S05]  /*91e0*/  @P0 VIADD R2, R2, 0x70 ;  /* 0x0000007002020836 */ /* 0x000fea0000000000 */
[----:B------:R-:W-:Y:S04]  /*91f0*/  @P0 PRMT R0, R0, 0x654, R2 ;  /* 0x0000065400000816 */ /* 0x000fe80000000002 */
[----:B------:R2:W-:Y:S03]  /*9200*/  @P0 SYNCS.ARRIVE.TRANS64.RED.A1T0 RZ, [R0+URZ], RZ ;  /* 0x000000ff00ff09a7 */ /* 0x0005e600081004ff */
.L_x_135:
[----:B------:R-:W-:Y:S01]  /*9210*/  ISETP.NE.AND P2, PT, R103, RZ, PT ;  /* 0x000000ff6700720c */ /* 0x000fe20003f45270 */
[----:B------:R-:W-:Y:S01]  /*9220*/  IMAD.IADD R2, R43, 0x1, R86 ;  /* 0x000000012b027824 */ /* 0x000fe200078e0256 */
[----:B------:R-:W-:Y:S01]  /*9230*/  ISETP.NE.AND P0, PT, R105, 0x2, PT ;  /* 0x000000026900780c */ /* 0x000fe20003f05270 */
[----:B--2---:R-:W-:Y:S01]  /*9240*/  IMAD.IADD R0, R44, 0x1, R87 ;  /* 0x000000012c007824 */ /* 0x004fe200078e0257 */
[----:B------:R-:W-:Y:S01]  /*9250*/  ISETP.NE.AND P1, PT, R45, 0x2, PT ;  /* 0x000000022d00780c */ /* 0x000fe20003f25270 */
[----:B------:R-:W-:Y:S01]  /*9260*/  UIADD3 UR50, UPT, UPT, UR50, 0x4, URZ ;  /* 0x0000000432327890 */ /* 0x000fe2000fffe0ff */
[----:B------:R-:W-:Y:S02]  /*9270*/  R2UR UR11, R2 ;  /* 0x00000000020b72ca */ /* 0x000fe400000e0000 */
[----:B------:R-:W-:Y:S02]  /*9280*/  R2UR UR27, R0 ;  /* 0x00000000001b72ca */ /* 0x000fe400000e0000 */
[----:B------:R-:W-:Y:S02]  /*9290*/  SEL R2, RZ, 0x1, P0 ;  /* 0x00000001ff027807 */ /* 0x000fe40000000000 */
[----:B------:R-:W-:Y:S02]  /*92a0*/  SEL R0, RZ, 0x1, P1 ;  /* 0x00000001ff007807 */ /* 0x000fe40000800000 */
[----:B------:R-:W-:Y:S02]  /*92b0*/  @P2 R2UR UR44, R94 ;  /* 0x000000005e2c22ca */ /* 0x000fe400000e0000 */
[----:B------:R-:W-:Y:S02]  /*92c0*/  LOP3.LUT R95, R95, R2, RZ, 0x3c, !PT ;  /* 0x000000025f5f7212 */ /* 0x000fe400078e3cff */
[----:B------:R-:W-:Y:S02]  /*92d0*/  LOP3.LUT R96, R96, R0, RZ, 0x3c, !PT ;  /* 0x0000000060607212 */ /* 0x000fe400078e3cff */
[----:B------:R-:W-:Y:S02]  /*92e0*/  SEL R105, R105, RZ, P0 ;  /* 0x000000ff69697207 */ /* 0x000fe40000000000 */
[----:B------:R-:W-:Y:S01]  /*92f0*/  SEL R45, R45, RZ, P1 ;  /* 0x000000ff2d2d7207 */ /* 0x000fe20000800000 */
[----:B------:R-:W-:Y:S06]  /*9300*/  @P2 BRA `(.L_x_136) ;  /* 0xffffffc000502947 */ /* 0x000fec000383ffff */
[----:B------:R-:W-:-:S09]  /*9310*/  UISETP.NE.AND UP0, UPT, UR48, URZ, UPT ;  /* 0x000000ff3000728c */ /* 0x000fd2000bf05270 */
[----:B------:R-:W-:Y:S05]  /*9320*/  BRA.U !UP0, `(.L_x_137) ;  /* 0x0000000108487547 */ /* 0x000fea000b800000 */
[----:B------:R-:W2:Y:S02]  /*9330*/  LDCU.64 UR4, c[0x0][0xc90] ;  /* 0x00019200ff0477ac */ /* 0x000ea40008000a00 */
[----:B--2---:R-:W-:-:S04]  /*9340*/  UISETP.NE.U32.AND UP0, UPT, UR4, URZ, UPT ;  /* 0x000000ff0400728c */ /* 0x004fc8000bf05070 */
[----:B------:R-:W-:-:S09]  /*9350*/  UISETP.NE.AND.EX UP0, UPT, UR5, URZ, UPT, UP0 ;  /* 0x000000ff0500728c */ /* 0x000fd2000bf05300 */
[----:B------:R-:W-:Y:S05]  /*9360*/  BRA.U UP0, `(.L_x_138) ;  /* 0x00000001000c7547 */ /* 0x000fea000b800000 */
[----:B------:R-:W-:-:S13]  /*9370*/  FSETP.NEU.AND P0, PT, R49, RZ, PT ;  /* 0x000000ff3100720b */ /* 0x000fda0003f0d000 */
[----:B------:R-:W-:Y:S05]  /*9380*/  @!P0 EXIT ;  /* 0x000000000000894d */ /* 0x000fea0003800000 */
[----:B------:R-:W-:Y:S05]  /*9390*/  BRA `(.L_x_137) ;  /* 0x00000000002c7947 */ /* 0x000fea0003800000 */
.L_x_138:
[----:B------:R-:W-:Y:S01]  /*93a0*/  ISETP.NE.AND P0, PT, R104, RZ, PT ;  /* 0x000000ff6800720c */ /* 0x000fe20003f05270 */
[----:B------:R-:W-:-:S12]  /*93b0*/  BSSY.RECONVERGENT B0, `(.L_x_137) ;  /* 0x0000009000007945 */ /* 0x000fd80003800200 */
[----:B------:R-:W-:Y:S05]  /*93c0*/  @P0 BRA `(.L_x_139) ;  /* 0x0000000000140947 */ /* 0x000fea0003800000 */
[----:B------:R-:W2:Y:S02]  /*93d0*/  LDCU.64 UR4, c[0x0][0xc88] ;  /* 0x00019100ff0477ac */ /* 0x000ea40008000a00 */
[----:B--2---:R-:W-:-:S04]  /*93e0*/  ISETP.NE.U32.AND P0, PT, RZ, UR4, PT ;  /* 0x00000004ff007c0c */ /* 0x004fc8000bf05070 */
[----:B------:R-:W-:-:S13]  /*93f0*/  ISETP.NE.AND.EX P0, PT, RZ, UR5, PT, P0 ;  /* 0x00000005ff007c0c */ /* 0x000fda000bf05300 */
[----:B------:R-:W-:Y:S05]  /*9400*/  @!P0 EXIT ;  /* 0x000000000000894d */ /* 0x000fea0003800000 */
[----:B------:R-:W-:Y:S05]  /*9410*/  BRA `(.L_x_140) ;  /* 0x0000000000087947 */ /* 0x000fea0003800000 */
.L_x_139:
[----:B------:R-:W-:-:S13]  /*9420*/  FSETP.NEU.AND P0, PT, R49, RZ, PT ;  /* 0x000000ff3100720b */ /* 0x000fda0003f0d000 */
[----:B------:R-:W-:Y:S05]  /*9430*/  @!P0 EXIT ;  /* 0x000000000000894d */ /* 0x000fea0003800000 */
.L_x_140:
[----:B------:R-:W-:Y:S05]  /*9440*/  BSYNC.RECONVERGENT B0 ;  /* 0x0000000000007941 */ /* 0x000fea0003800200 */
.L_x_137:
[----:B------:R-:W-:Y:S01]  /*9450*/  ULEA UR4, UR51, UR49, 0x3 ;  /* 0x0000003133047291 */ /* 0x000fe2000f8e18ff */
[----:B------:R-:W-:-:S04]  /*9460*/  DEPBAR.LE SB0, 0x0 ;  /* 0x000080000000791a */ /* 0x000fc80000000000 */
[----:B------:R-:W-:-:S04]  /*9470*/  UIADD3 UR4, UPT, UPT, UR4, 0x70, URZ ;  /* 0x0000007004047890 */ /* 0x000fc8000fffe0ff */
[----:B------:R-:W-:-:S09]  /*9480*/  UPRMT UR4, UR45, 0x654, UR4 ;  /* 0x000006542d047896 */ /* 0x000fd20008000004 */
[----:B------:R-:W-:Y:S01]  /*9490*/  SYNCS.ARRIVE.TRANS64.RED.A1T0 RZ, [UR4], RZ ;  /* 0x000000ffffff79a7 */ /* 0x000fe20008100404 */
[----:B------:R-:W-:Y:S05]  /*94a0*/  EXIT ;  /* 0x000000000000794d */ /* 0x000fea0003800000 */
.L_x_24:
[----:B--2---:R2:W1:Y:S02]  /*94b0*/  SYNCS.PHASECHK.TRANS64.TRYWAIT P0, [R2+URZ+0xf0], R3 ;  /* 0x0000f003020075a7 */ /* 0x00446400080011ff */
[----:B-1----:R-:W-:Y:S05]  /*94c0*/  @!P0 NANOSLEEP.SYNCS 0x989680 ;  /* 0x009896800000895d */ /* 0x002fea0003900000 */
[----:B------:R-:W1:Y:S02]  /*94d0*/  @!P0 SYNCS.PHASECHK.TRANS64 P0, [R2+URZ+0xf0], R3 ;  /* 0x0000f003020085a7 */ /* 0x000e6400080010ff */
[----:B-1----:R-:W-:Y:S05]  /*94e0*/  @!P0 BRA `(.L_x_24) ;  /* 0xfffffffc00f08947 */ /* 0x002fea000383ffff */
[----:B------:R-:W-:Y:S05]  /*94f0*/  BRA `(.L_x_141) ;  /* 0xffffff8000dc7947 */ /* 0x000fea000383ffff */
.L_x_27:
[----:B-1----:R-:W-:-:S07]  /*9500*/  MOV R2, UR41 ;  /* 0x0000002900027c02 */ /* 0x002fce0008000f00 */
.L_x_142:
[----:B-1----:R1:W2:Y:S02]  /*9510*/  SYNCS.PHASECHK.TRANS64.TRYWAIT P0, [R2+URZ+0x28], R4 ;  /* 0x00002804020075a7 */ /* 0x0022a400080011ff */
[----:B--2---:R-:W-:Y:S05]  /*9520*/  @!P0 NANOSLEEP.SYNCS 0x989680 ;  /* 0x009896800000895d */ /* 0x004fea0003900000 */
[----:B------:R-:W2:Y:S02]  /*9530*/  @!P0 SYNCS.PHASECHK.TRANS64 P0, [R2+URZ+0x28], R4 ;  /* 0x00002804020085a7 */ /* 0x000ea400080010ff */
[----:B--2---:R-:W-:Y:S05]  /*9540*/  @!P0 BRA `(.L_x_142) ;  /* 0xfffffffc00f08947 */ /* 0x004fea000383ffff */
[----:B------:R-:W-:Y:S05]  /*9550*/  BRA `(.L_x_26) ;  /* 0xffffff8400247947 */ /* 0x000fea000383ffff */
.L_x_36:
[----:B------:R-:W-:-:S07]  /*9560*/  MOV R2, UR41 ;  /* 0x0000002900027c02 */ /* 0x000fce0008000f00 */
.L_x_143:
[----:B-1----:R1:W2:Y:S02]  /*9570*/  SYNCS.PHASECHK.TRANS64.TRYWAIT P0, [R2+URZ+0x28], R4 ;  /* 0x00002804020075a7 */ /* 0x0022a400080011ff */
[----:B--2---:R-:W-:Y:S05]  /*9580*/  @!P0 NANOSLEEP.SYNCS 0x989680 ;  /* 0x009896800000895d */ /* 0x004fea0003900000 */
[----:B------:R-:W2:Y:S02]  /*9590*/  @!P0 SYNCS.PHASECHK.TRANS64 P0, [R2+URZ+0x28], R4 ;  /* 0x00002804020085a7 */ /* 0x000ea400080010ff */
[----:B--2---:R-:W-:Y:S05]  /*95a0*/  @!P0 BRA `(.L_x_143) ;  /* 0xfffffffc00f08947 */ /* 0x004fea000383ffff */
[----:B------:R-:W-:Y:S05]  /*95b0*/  BRA `(.L_x_35) ;  /* 0xffffff8800347947 */ /* 0x000fea000383ffff */
.L_x_43:
[----:B-1----:R1:W2:Y:S02]  /*95c0*/  SYNCS.PHASECHK.TRANS64.TRYWAIT P0, [R2+URZ+0xa0], R3 ;  /* 0x0000a003020075a7 */ /* 0x0022a400080011ff */
[----:B--2---:R-:W-:Y:S05]  /*95d0*/  @!P0 NANOSLEEP.SYNCS 0x989680 ;  /* 0x009896800000895d */ /* 0x004fea0003900000 */
[----:B------:R-:W2:Y:S02]  /*95e0*/  @!P0 SYNCS.PHASECHK.TRANS64 P0, [R2+URZ+0xa0], R3 ;  /* 0x0000a003020085a7 */ /* 0x000ea400080010ff */
[----:B--2---:R-:W-:Y:S05]  /*95f0*/  @!P0 BRA `(.L_x_43) ;  /* 0xfffffffc00f08947 */ /* 0x004fea000383ffff */
[----:B------:R-:W-:Y:S05]  /*9600*/  BRA `(.L_x_144) ;  /* 0xffffff8c002c7947 */ /* 0x000fea000383ffff */
.L_x_47:
[----:B----4-:R-:W-:-:S07]  /*9610*/  MOV R0, UR4 ;  /* 0x0000000400007c02 */ /* 0x010fce0008000f00 */
.L_x_145:
[----:B-1----:R1:W2:Y:S02]  /*9620*/  SYNCS.PHASECHK.TRANS64.TRYWAIT P0, [R0+URZ], R2 ;  /* 0x00000002000075a7 */ /* 0x0022a400080011ff */
[----:B--2---:R-:W-:Y:S05]  /*9630*/  @!P0 NANOSLEEP.SYNCS 0x989680 ;  /* 0x009896800000895d */ /* 0x004fea0003900000 */
[----:B------:R-:W2:Y:S02]  /*9640*/  @!P0 SYNCS.PHASECHK.TRANS64 P0, [R0+URZ], R2 ;  /* 0x00000002000085a7 */ /* 0x000ea400080010ff */
[----:B--2---:R-:W-:Y:S05]  /*9650*/  @!P0 BRA `(.L_x_145) ;  /* 0xfffffffc00f08947 */ /* 0x004fea000383ffff */
[----:B------:R-:W-:Y:S05]  /*9660*/  BRA `(.L_x_146) ;  /* 0xffffff9000a47947 */ /* 0x000fea000383ffff */
.L_x_48:
[----:B----4-:R-:W-:-:S07]  /*9670*/  MOV R0, UR4 ;  /* 0x0000000400007c02 */ /* 0x010fce0008000f00 */
.L_x_147:
[----:B-1----:R1:W2:Y:S02]  /*9680*/  SYNCS.PHASECHK.TRANS64.TRYWAIT P0, [R0+URZ], R3 ;  /* 0x00000003000075a7 */ /* 0x0022a400080011ff */
[----:B--2---:R-:W-:Y:S05]  /*9690*/  @!P0 NANOSLEEP.SYNCS 0x989680 ;  /* 0x009896800000895d */ /* 0x004fea0003900000 */
[----:B------:R-:W2:Y:S02]  /*96a0*/  @!P0 SYNCS.PHASECHK.TRANS64 P0, [R0+URZ], R3 ;  /* 0x00000003000085a7 */ /* 0x000ea400080010ff */
[----:B--2---:R-:W-:Y:S05]  /*96b0*/  @!P0 BRA `(.L_x_147) ;  /* 0xfffffffc00f08947 */ /* 0x004fea000383ffff */
[----:B------:R-:W-:Y:S05]  /*96c0*/  BRA `(.L_x_148) ;  /* 0xffffff9000b07947 */ /* 0x000fea000383ffff */
.L_x_49:
[----:B----4-:R-:W-:-:S07]  /*96d0*/  MOV R0, UR4 ;  /* 0x0000000400007c02 */ /* 0x010fce0008000f00 */
.L_x_149:
[----:B-1----:R1:W2:Y:S02]  /*96e0*/  SYNCS.PHASECHK.TRANS64.TRYWAIT P0, [R0+URZ], R3 ;  /* 0x00000003000075a7 */ /* 0x0022a400080011ff */
[----:B--2---:R-:W-:Y:S05]  /*96f0*/  @!P0 NANOSLEEP.SYNCS 0x989680 ;  /* 0x009896800000895d */ /* 0x004fea0003900000 */
[----:B------:R-:W2:Y:S02]  /*9700*/  @!P0 SYNCS.PHASECHK.TRANS64 P0, [R0+URZ], R3 ;  /* 0x00000003000085a7 */ /* 0x000ea400080010ff */
[----:B--2---:R-:W-:Y:S05]  /*9710*/  @!P0 BRA `(.L_x_149) ;  /* 0xfffffffc00f08947 */ /* 0x004fea000383ffff */
[----:B------:R-:W-:Y:S05]  /*9720*/  BRA `(.L_x_150) ;  /* 0xffffff9000bc7947 */ /* 0x000fea000383ffff */
.L_x_50:
[----:B----4-:R-:W-:-:S07]  /*9730*/  MOV R0, UR4 ;  /* 0x0000000400007c02 */ /* 0x010fce0008000f00 */
.L_x_151:
[----:B-1----:R1:W2:Y:S02]  /*9740*/  SYNCS.PHASECHK.TRANS64.TRYWAIT P0, [R0+URZ], R3 ;  /* 0x00000003000075a7 */ /* 0x0022a400080011ff */
[----:B--2---:R-:W-:Y:S05]  /*9750*/  @!P0 NANOSLEEP.SYNCS 0x989680 ;  /* 0x009896800000895d */ /* 0x004fea0003900000 */
[----:B------:R-:W2:Y:S02]  /*9760*/  @!P0 SYNCS.PHASECHK.TRANS64 P0, [R0+URZ], R3 ;  /* 0x00000003000085a7 */ /* 0x000ea400080010ff */
[----:B--2---:R-:W-:Y:S05]  /*9770*/  @!P0 BRA `(.L_x_151) ;  /* 0xfffffffc00f08947 */ /* 0x004fea000383ffff */
[----:B------:R-:W-:Y:S05]  /*9780*/  BRA `(.L_x_152) ;  /* 0xffffff9000c87947 */ /* 0x000fea000383ffff */
.L_x_53:
[----:B-1----:R1:W3:Y:S02]  /*9790*/  SYNCS.PHASECHK.TRANS64.TRYWAIT P0, [R0+URZ+0xe0], R4 ;  /* 0x0000e004000075a7 */ /* 0x0022e400080011ff */
[----:B---3--:R-:W-:Y:S05]  /*97a0*/  @!P0 NANOSLEEP.SYNCS 0x989680 ;  /* 0x009896800000895d */ /* 0x008fea0003900000 */
[----:B------:R-:W3:Y:S02]  /*97b0*/  @!P0 SYNCS.PHASECHK.TRANS64 P0, [R0+URZ+0xe0], R4 ;  /* 0x0000e004000085a7 */ /* 0x000ee400080010ff */
[----:B---3--:R-:W-:Y:S05]  /*97c0*/  @!P0 BRA `(.L_x_53) ;  /* 0xfffffffc00f08947 */ /* 0x008fea000383ffff */
[----:B------:R-:W-:Y:S05]  /*97d0*/  BRA `(.L_x_153) ;  /* 0xffffff9400247947 */ /* 0x000fea000383ffff */
.L_x_54:
[----:B------:R-:W-:-:S07]  /*97e0*/  MOV R0, UR5 ;  /* 0x0000000500007c02 */ /* 0x000fce0008000f00 */
.L_x_154:
[----:B-1----:R1:W3:Y:S02]  /*97f0*/  SYNCS.PHASECHK.TRANS64.TRYWAIT P0, [R0+URZ+0xb0], R5 ;  /* 0x0000b005000075a7 */ /* 0x0022e400080011ff */
[----:B---3--:R-:W-:Y:S05]  /*9800*/  @!P0 NANOSLEEP.SYNCS 0x989680 ;  /* 0x009896800000895d */ /* 0x008fea0003900000 */
[----:B------:R-:W3:Y:S02]  /*9810*/  @!P0 SYNCS.PHASECHK.TRANS64 P0, [R0+URZ+0xb0], R5 ;  /* 0x0000b005000085a7 */ /* 0x000ee400080010ff */
[----:B---3--:R-:W-:Y:S05]  /*9820*/  @!P0 BRA `(.L_x_154) ;  /* 0xfffffffc00f08947 */ /* 0x008fea000383ffff */
[----:B------:R-:W-:Y:S05]  /*9830*/  BRA `(.L_x_155) ;  /* 0xffffff9400347947 */ /* 0x000fea000383ffff */
.L_x_55:
[----:B-1----:R1:W3:Y:S02]  /*9840*/  SYNCS.PHASECHK.TRANS64.TRYWAIT P1, [R0+URZ+0xa0], R4 ;  /* 0x0000a004000075a7 */ /* 0x0022e400080211ff */
[----:B---3--:R-:W-:Y:S05]  /*9850*/  @!P1 NANOSLEEP.SYNCS 0x989680 ;  /* 0x009896800000995d */ /* 0x008fea0003900000 */
[----:B------:R-:W3:Y:S02]  /*9860*/  @!P1 SYNCS.PHASECHK.TRANS64 P1, [R0+URZ+0xa0], R4 ;  /* 0x0000a004000095a7 */ /* 0x000ee400080210ff */
[----:B---3--:R-:W-:Y:S05]  /*9870*/  @!P1 BRA `(.L_x_55) ;  /* 0xfffffffc00f09947 */ /* 0x008fea000383ffff */
[----:B------:R-:W-:Y:S05]  /*9880*/  BRA `(.L_x_156) ;  /* 0xffffff9400647947 */ /* 0x000fea000383ffff */
.L_x_58:
[----:B------:R-:W-:-:S07]  /*9890*/  MOV R0, UR5 ;  /* 0x0000000500007c02 */ /* 0x000fce0008000f00 */
.L_x_157:
[----:B-1----:R1:W3:Y:S02]  /*98a0*/  SYNCS.PHASECHK.TRANS64.TRYWAIT P0, [R0+URZ+0xb0], R2 ;  /* 0x0000b002000075a7 */ /* 0x0022e400080011ff */
[----:B---3--:R-:W-:Y:S05]  /*98b0*/  @!P0 NANOSLEEP.SYNCS 0x989680 ;  /* 0x009896800000895d */ /* 0x008fea0003900000 */
[----:B------:R-:W3:Y:S02]  /*98c0*/  @!P0 SYNCS.PHASECHK.TRANS64 P0, [R0+URZ+0xb0], R2 ;  /* 0x0000b002000085a7 */ /* 0x000ee400080010ff */
[----:B---3--:R-:W-:Y:S05]  /*98d0*/  @!P0 BRA `(.L_x_157) ;  /* 0xfffffffc00f08947 */ /* 0x008fea000383ffff */
[----:B------:R-:W-:Y:S05]  /*98e0*/  BRA `(.L_x_57) ;  /* 0xffffff9400b87947 */ /* 0x000fea000383ffff */
.L_x_65:
[----:B-1----:R1:W3:Y:S02]  /*98f0*/  SYNCS.PHASECHK.TRANS64.TRYWAIT P1, [R0+URZ+0xa0], R2 ;  /* 0x0000a002000075a7 */ /* 0x0022e400080211ff */
[----:B---3--:R-:W-:Y:S05]  /*9900*/  @!P1 NANOSLEEP.SYNCS 0x989680 ;  /* 0x009896800000995d */ /* 0x008fea0003900000 */
[----:B------:R-:W3:Y:S02]  /*9910*/  @!P1 SYNCS.PHASECHK.TRANS64 P1, [R0+URZ+0xa0], R2 ;  /* 0x0000a002000095a7 */ /* 0x000ee400080210ff */
[----:B---3--:R-:W-:Y:S05]  /*9920*/  @!P1 BRA `(.L_x_65) ;  /* 0xfffffffc00f09947 */ /* 0x008fea000383ffff */
[----:B------:R-:W-:Y:S05]  /*9930*/  BRA `(.L_x_158) ;  /* 0xffffff9c00cc7947 */ /* 0x000fea000383ffff */
.L_x_66:
[----:B------:R-:W-:-:S07]  /*9940*/  MOV R2, UR15 ;  /* 0x0000000f00027c02 */ /* 0x000fce0008000f00 */
.L_x_159:
[----:B-1----:R1:W3:Y:S02]  /*9950*/  SYNCS.PHASECHK.TRANS64.TRYWAIT P0, [R2+URZ+0xd0], R0 ;  /* 0x0000d000020075a7 */ /* 0x0022e400080011ff */
[----:B---3--:R-:W-:Y:S05]  /*9960*/  @!P0 NANOSLEEP.SYNCS 0x989680 ;  /* 0x009896800000895d */ /* 0x008fea0003900000 */
[----:B------:R-:W3:Y:S02]  /*9970*/  @!P0 SYNCS.PHASECHK.TRANS64 P0, [R2+URZ+0xd0], R0 ;  /* 0x0000d000020085a7 */ /* 0x000ee400080010ff */
[----:B---3--:R-:W-:Y:S05]  /*9980*/  @!P0 BRA `(.L_x_159) ;  /* 0xfffffffc00f08947 */ /* 0x008fea000383ffff */
[----:B------:R-:W-:Y:S05]  /*9990*/  BRA `(.L_x_160) ;  /* 0xffffffa000047947 */ /* 0x000fea000383ffff */
.L_x_69:
[----:B------:R-:W-:Y:S07]  /*99a0*/  MOV R0, UR14 ;  /* 0x0000000e00007c02 */ /* 0x000fee0008000f00 */
.L_x_161:
[----:B-1----:R1:W3:Y:S02]  /*99b0*/  SYNCS.PHASECHK.TRANS64.TRYWAIT P0, [R0+URZ], R2 ;  /* 0x00000002000075a7 */ /* 0x0022e400080011ff */
[----:B---3--:R-:W-:Y:S05]  /*99c0*/  @!P0 NANOSLEEP.SYNCS 0x989680 ;  /* 0x009896800000895d */ /* 0x008fea0003900000 */
[----:B------:R-:W3:Y:S02]  /*99d0*/  @!P0 SYNCS.PHASECHK.TRANS64 P0, [R0+URZ], R2 ;  /* 0x00000002000085a7 */ /* 0x000ee400080010ff */
[----:B---3--:R-:W-:Y:S05]  /*99e0*/  @!P0 BRA `(.L_x_161) ;  /* 0xfffffffc00f08947 */ /* 0x008fea000383ffff */
[----:B------:R-:W-:Y:S05]  /*99f0*/  BRA `(.L_x_68) ;  /* 0xffffffa000207947 */ /* 0x000fea000383ffff */
.L_x_72:
[----:B------:R-:W-:-:S07]  /*9a00*/  MOV R0, UR5 ;  /* 0x0000000500007c02 */ /* 0x000fce0008000f00 */
.L_x_162:
[----:B--2---:R2:W3:Y:S02]  /*9a10*/  SYNCS.PHASECHK.TRANS64.TRYWAIT P0, [R0+URZ], R2 ;  /* 0x00000002000075a7 */ /* 0x0044e400080011ff */
[----:B---3--:R-:W-:Y:S05]  /*9a20*/  @!P0 NANOSLEEP.SYNCS 0x989680 ;  /* 0x009896800000895d */ /* 0x008fea0003900000 */
[----:B------:R-:W3:Y:S02]  /*9a30*/  @!P0 SYNCS.PHASECHK.TRANS64 P0, [R0+URZ], R2 ;  /* 0x00000002000085a7 */ /* 0x000ee400080010ff */
[----:B---3--:R-:W-:Y:S05]  /*9a40*/  @!P0 BRA `(.L_x_162) ;  /* 0xfffffffc00f08947 */ /* 0x008fea000383ffff */
[----:B------:R-:W-:Y:S05]  /*9a50*/  BRA `(.L_x_163) ;  /* 0xffffffa400187947 */ /* 0x000fea000383ffff */
.L_x_73:
[----:B------:R-:W-:-:S07]  /*9a60*/  MOV R0, UR6 ;  /* 0x0000000600007c02 */ /* 0x000fce0008000f00 */
.L_x_164:
[----:B--2---:R2:W3:Y:S02]  /*9a70*/  SYNCS.PHASECHK.TRANS64.TRYWAIT P0, [R0+URZ], R2 ;  /* 0x00000002000075a7 */ /* 0x0044e400080011ff */
[----:B---3--:R-:W-:Y:S05]  /*9a80*/  @!P0 NANOSLEEP.SYNCS 0x989680 ;  /* 0x009896800000895d */ /* 0x008fea0003900000 */
[----:B------:R-:W3:Y:S02]  /*9a90*/  @!P0 SYNCS.PHASECHK.TRANS64 P0, [R0+URZ], R2 ;  /* 0x00000002000085a7 */ /* 0x000ee400080010ff */
[----:B---3--:R-:W-:Y:S05]  /*9aa0*/  @!P0 BRA `(.L_x_164) ;  /* 0xfffffffc00f08947 */ /* 0x008fea000383ffff */
[----:B------:R-:W-:Y:S05]  /*9ab0*/  BRA `(.L_x_165) ;  /* 0xffffffa400247947 */ /* 0x000fea000383ffff */
.L_x_78:
[----:B--2---:R2:W3:Y:S02]  /*9ac0*/  SYNCS.PHASECHK.TRANS64.TRYWAIT P0, [R0+URZ+0xa0], R2 ;  /* 0x0000a002000075a7 */ /* 0x0044e400080011ff */
[----:B---3--:R-:W-:Y:S05]  /*9ad0*/  @!P0 NANOSLEEP.SYNCS 0x989680 ;  /* 0x009896800000895d */ /* 0x008fea0003900000 */
[----:B------:R-:W3:Y:S02]  /*9ae0*/  @!P0 SYNCS.PHASECHK.TRANS64 P0, [R0+URZ+0xa0], R2 ;  /* 0x0000a002000085a7 */ /* 0x000ee400080010ff */
[----:B---3--:R-:W-:Y:S05]  /*9af0*/  @!P0 BRA `(.L_x_78) ;  /* 0xfffffffc00f08947 */ /* 0x008fea000383ffff */
[----:B------:R-:W-:Y:S05]  /*9b00*/  BRA `(.L_x_166) ;  /* 0xffffffa8001c7947 */ /* 0x000fea000383ffff */
.L_x_81:
[----:B------:R-:W-:Y:S07]  /*9b10*/  MOV R0, UR4 ;  /* 0x0000000400007c02 */ /* 0x000fee0008000f00 */
.L_x_167:
[----:B-1----:R1:W2:Y:S02]  /*9b20*/  SYNCS.PHASECHK.TRANS64.TRYWAIT P0, [R0+URZ+0x98], R2 ;  /* 0x00009802000075a7 */ /* 0x0022a400080011ff */
[----:B--2---:R-:W-:Y:S05]  /*9b30*/  @!P0 NANOSLEEP.SYNCS 0x989680 ;  /* 0x009896800000895d */ /* 0x004fea0003900000 */
[----:B------:R-:W2:Y:S02]  /*9b40*/  @!P0 SYNCS.PHASECHK.TRANS64 P0, [R0+URZ+0x98], R2 ;  /* 0x00009802000085a7 */ /* 0x000ea400080010ff */
[----:B--2---:R-:W-:Y:S05]  /*9b50*/  @!P0 BRA `(.L_x_167) ;  /* 0xfffffffc00f08947 */ /* 0x004fea000383ffff */
[----:B------:R-:W-:Y:S05]  /*9b60*/  BRA `(.L_x_80) ;  /* 0xffffffac00187947 */ /* 0x000fea000383ffff */
.L_x_84:
[----:B------:R-:W-:Y:S07]  /*9b70*/  MOV R0, UR4 ;  /* 0x0000000400007c02 */ /* 0x000fee0008000f00 */
.L_x_168:
[----:B-1----:R1:W2:Y:S02]  /*9b80*/  SYNCS.PHASECHK.TRANS64.TRYWAIT P0, [R0+URZ+0x70], R28 ;  /* 0x0000701c000075a7 */ /* 0x0022a400080011ff */
[----:B--2---:R-:W-:Y:S05]  /*9b90*/  @!P0 NANOSLEEP.SYNCS 0x989680 ;  /* 0x009896800000895d */ /* 0x004fea0003900000 */
[----:B------:R-:W2:Y:S02]  /*9ba0*/  @!P0 SYNCS.PHASECHK.TRANS64 P0, [R0+URZ+0x70], R28 ;  /* 0x0000701c000085a7 */ /* 0x000ea400080010ff */
[----:B--2---:R-:W-:Y:S05]  /*9bb0*/  @!P0 BRA `(.L_x_168) ;  /* 0xfffffffc00f08947 */ /* 0x004fea000383ffff */
[----:B------:R-:W-:Y:S05]  /*9bc0*/  BRA `(.L_x_169) ;  /* 0xffffffac00707947 */ /* 0x000fea000383ffff */
.L_x_85:
[----:B------:R-:W-:Y:S07]  /*9bd0*/  MOV R0, UR4 ;  /* 0x0000000400007c02 */ /* 0x000fee0008000f00 */
.L_x_170:
[----:B-1----:R1:W2:Y:S02]  /*9be0*/  SYNCS.PHASECHK.TRANS64.TRYWAIT P0, [R0+URZ+0x78], R28 ;  /* 0x0000781c000075a7 */ /* 0x0022a400080011ff */
[----:B--2---:R-:W-:Y:S05]  /*9bf0*/  @!P0 NANOSLEEP.SYNCS 0x989680 ;  /* 0x009896800000895d */ /* 0x004fea0003900000 */
[----:B------:R-:W2:Y:S02]  /*9c00*/  @!P0 SYNCS.PHASECHK.TRANS64 P0, [R0+URZ+0x78], R28 ;  /* 0x0000781c000085a7 */ /* 0x000ea400080010ff */
[----:B--2---:R-:W-:Y:S05]  /*9c10*/  @!P0 BRA `(.L_x_170) ;  /* 0xfffffffc00f08947 */ /* 0x004fea000383ffff */
[----:B------:R-:W-:Y:S05]  /*9c20*/  BRA `(.L_x_171) ;  /* 0xffffffac00ac7947 */ /* 0x000fea000383ffff */
.L_x_86:
[----:B------:R-:W-:Y:S07]  /*9c30*/  MOV R0, UR4 ;  /* 0x0000000400007c02 */ /* 0x000fee0008000f00 */
.L_x_172:
[----:B-1----:R1:W2:Y:S02]  /*9c40*/  SYNCS.PHASECHK.TRANS64.TRYWAIT P0, [R0+URZ+0x80], R28 ;  /* 0x0000801c000075a7 */ /* 0x0022a400080011ff */
[----:B--2---:R-:W-:Y:S05]  /*9c50*/  @!P0 NANOSLEEP.SYNCS 0x989680 ;  /* 0x009896800000895d */ /* 0x004fea0003900000 */
[----:B------:R-:W2:Y:S02]  /*9c60*/  @!P0 SYNCS.PHASECHK.TRANS64 P0, [R0+URZ+0x80], R28 ;  /* 0x0000801c000085a7 */ /* 0x000ea400080010ff */
[----:B--2---:R-:W-:Y:S05]  /*9c70*/  @!P0 BRA `(.L_x_172) ;  /* 0xfffffffc00f08947 */ /* 0x004fea000383ffff */
[----:B------:R-:W-:Y:S05]  /*9c80*/  BRA `(.L_x_173) ;  /* 0xffffffac00f07947 */ /* 0x000fea000383ffff */
.L_x_87:
[----:B------:R-:W-:Y:S07]  /*9c90*/  MOV R0, UR4 ;  /* 0x0000000400007c02 */ /* 0x000fee0008000f00 */
.L_x_174:
[----:B-1----:R1:W2:Y:S02]  /*9ca0*/  SYNCS.PHASECHK.TRANS64.TRYWAIT P0, [R0+URZ+0x88], R28 ;  /* 0x0000881c000075a7 */ /* 0x0022a400080011ff */
[----:B--2---:R-:W-:Y:S05]  /*9cb0*/  @!P0 NANOSLEEP.SYNCS 0x989680 ;  /* 0x009896800000895d */ /* 0x004fea0003900000 */
[----:B------:R-:W2:Y:S02]  /*9cc0*/  @!P0 SYNCS.PHASECHK.TRANS64 P0, [R0+URZ+0x88], R28 ;  /* 0x0000881c000085a7 */ /* 0x000ea400080010ff */
[----:B--2---:R-:W-:Y:S05]  /*9cd0*/  @!P0 BRA `(.L_x_174) ;  /* 0xfffffffc00f08947 */ /* 0x004fea000383ffff */
[----:B------:R-:W-:Y:S05]  /*9ce0*/  BRA `(.L_x_175) ;  /* 0xffffffb000747947 */ /* 0x000fea000383ffff */
.L_x_89:
[----:B------:R-:W-:-:S07]  /*9cf0*/  MOV R0, UR4 ;  /* 0x0000000400007c02 */ /* 0x000fce0008000f00 */
.L_x_176:
[----:B-1----:R1:W3:Y:S02]  /*9d00*/  SYNCS.PHASECHK.TRANS64.TRYWAIT P0, [R0+URZ+0x70], R2 ;  /* 0x00007002000075a7 */ /* 0x0022e400080011ff */
[----:B---3--:R-:W-:Y:S05]  /*9d10*/  @!P0 NANOSLEEP.SYNCS 0x989680 ;  /* 0x009896800000895d */ /* 0x008fea0003900000 */
[----:B------:R-:W3:Y:S02]  /*9d20*/  @!P0 SYNCS.PHASECHK.TRANS64 P0, [R0+URZ+0x70], R2 ;  /* 0x00007002000085a7 */ /* 0x000ee400080010ff */
[----:B---3--:R-:W-:Y:S05]  /*9d30*/  @!P0 BRA `(.L_x_176) ;  /* 0xfffffffc00f08947 */ /* 0x008fea000383ffff */
[----:B------:R-:W-:Y:S05]  /*9d40*/  BRA `(.L_x_177) ;  /* 0xffffffb000e87947 */ /* 0x000fea000383ffff */
.L_x_90:
[----:B-1----:R-:W-:-:S07]  /*9d50*/  MOV R0, UR4 ;  /* 0x0000000400007c02 */ /* 0x002fce0008000f00 */
.L_x_178:
[----:B-1----:R1:W3:Y:S02]  /*9d60*/  SYNCS.PHASECHK.TRANS64.TRYWAIT P0, [R0+URZ+0x78], R2 ;  /* 0x00007802000075a7 */ /* 0x0022e400080011ff */
[----:B---3--:R-:W-:Y:S05]  /*9d70*/  @!P0 NANOSLEEP.SYNCS 0x989680 ;  /* 0x009896800000895d */ /* 0x008fea0003900000 */
[----:B------:R-:W3:Y:S02]  /*9d80*/  @!P0 SYNCS.PHASECHK.TRANS64 P0, [R0+URZ+0x78], R2 ;  /* 0x00007802000085a7 */ /* 0x000ee400080010ff */
[----:B---3--:R-:W-:Y:S05]  /*9d90*/  @!P0 BRA `(.L_x_178) ;  /* 0xfffffffc00f08947 */ /* 0x008fea000383ffff */
[----:B------:R-:W-:Y:S05]  /*9da0*/  BRA `(.L_x_179) ;  /* 0xffffffb000d87947 */ /* 0x000fea000383ffff */
.L_x_91:
[----:B-1----:R-:W-:-:S07]  /*9db0*/  MOV R0, UR4 ;  /* 0x0000000400007c02 */ /* 0x002fce0008000f00 */
.L_x_180:
[----:B-1----:R1:W3:Y:S02]  /*9dc0*/  SYNCS.PHASECHK.TRANS64.TRYWAIT P0, [R0+URZ+0x80], R2 ;  /* 0x00008002000075a7 */ /* 0x0022e400080011ff */
[----:B---3--:R-:W-:Y:S05]  /*9dd0*/  @!P0 NANOSLEEP.SYNCS 0x989680 ;  /* 0x009896800000895d */ /* 0x008fea0003900000 */
[----:B------:R-:W3:Y:S02]  /*9de0*/  @!P0 SYNCS.PHASECHK.TRANS64 P0, [R0+URZ+0x80], R2 ;  /* 0x00008002000085a7 */ /* 0x000ee400080010ff */
[----:B---3--:R-:W-:Y:S05]  /*9df0*/  @!P0 BRA `(.L_x_180) ;  /* 0xfffffffc00f08947 */ /* 0x008fea000383ffff */
[----:B------:R-:W-:Y:S05]  /*9e00*/  BRA `(.L_x_181) ;  /* 0xffffffb000c87947 */ /* 0x000fea000383ffff */
.L_x_93:
[----:B---3--:R3:W4:Y:S02]  /*9e10*/  SYNCS.PHASECHK.TRANS64.TRYWAIT P0, [R0+URZ+0xa0], R2 ;  /* 0x0000a002000075a7 */ /* 0x00872400080011ff */
[----:B----4-:R-:W-:Y:S05]  /*9e20*/  @!P0 NANOSLEEP.SYNCS 0x989680 ;  /* 0x009896800000895d */ /* 0x010fea0003900000 */
[----:B------:R-:W4:Y:S02]  /*9e30*/  @!P0 SYNCS.PHASECHK.TRANS64 P0, [R0+URZ+0xa0], R2 ;  /* 0x0000a002000085a7 */ /* 0x000f2400080010ff */
[----:B----4-:R-:W-:Y:S05]  /*9e40*/  @!P0 BRA `(.L_x_93) ;  /* 0xfffffffc00f08947 */ /* 0x010fea000383ffff */
[----:B------:R-:W-:Y:S05]  /*9e50*/  BRA `(.L_x_182) ;  /* 0xffffffb400907947 */ /* 0x000fea000383ffff */
.L_x_104:
[----:B-1----:R-:W-:Y:S04]  /*9e60*/  MOV R2, UR49 ;  /* 0x0000003100027c02 */ /* 0x002fe80008000f00 */
[----:B------:R1:W3:Y:S03]  /*9e70*/  SYNCS.PHASECHK.TRANS64.TRYWAIT P1, [R2+URZ+0x50], R3 ;  /* 0x00005003020075a7 */ /* 0x0002e600080211ff */
[----:B---3--:R-:W-:Y:S05]  /*9e80*/  @!P1 NANOSLEEP.SYNCS 0x989680 ;  /* 0x009896800000995d */ /* 0x008fea0003900000 */
[----:B------:R-:W3:Y:S02]  /*9e90*/  @!P1 SYNCS.PHASECHK.TRANS64 P1, [R2+URZ+0x50], R3 ;  /* 0x00005003020095a7 */ /* 0x000ee400080210ff */
[----:B---3--:R-:W-:Y:S05]  /*9ea0*/  @!P1 BRA `(.L_x_104) ;  /* 0xfffffffc00ec9947 */ /* 0x008fea000383ffff */
[----:B------:R-:W-:Y:S05]  /*9eb0*/  BRA `(.L_x_103) ;  /* 0xffffffc000947947 */ /* 0x000fea000383ffff */
.L_x_106:
[----:B-1----:R1:W4:Y:S02]  /*9ec0*/  SYNCS.PHASECHK.TRANS64.TRYWAIT P0, [R64+URZ+0xc0], R0 ;  /* 0x0000c000400075a7 */ /* 0x00232400080011ff */
[----:B----4-:R-:W-:Y:S05]  /*9ed0*/  @!P0 NANOSLEEP.SYNCS 0x989680 ;  /* 0x009896800000895d */ /* 0x010fea0003900000 */
[----:B------:R-:W4:Y:S02]  /*9ee0*/  @!P0 SYNCS.PHASECHK.TRANS64 P0, [R64+URZ+0xc0], R0 ;  /* 0x0000c000400085a7 */ /* 0x000f2400080010ff */
[----:B----4-:R-:W-:Y:S05]  /*9ef0*/  @!P0 BRA `(.L_x_106) ;  /* 0xfffffffc00f08947 */ /* 0x010fea000383ffff */
[----:B------:R-:W-:Y:S05]  /*9f00*/  BRA `(.L_x_105) ;  /* 0xffffffc000bc7947 */ /* 0x000fea000383ffff */
.L_x_115:
[----:B--2---:R2:W4:Y:S02]  /*9f10*/  SYNCS.PHASECHK.TRANS64.TRYWAIT P0, [R2+URZ+0x50], R0 ;  /* 0x00005000020075a7 */ /* 0x00452400080011ff */
[----:B----4-:R-:W-:Y:S05]  /*9f20*/  @!P0 NANOSLEEP.SYNCS 0x989680 ;  /* 0x009896800000895d */ /* 0x010fea0003900000 */
[----:B------:R-:W4:Y:S02]  /*9f30*/  @!P0 SYNCS.PHASECHK.TRANS64 P0, [R2+URZ+0x50], R0 ;  /* 0x00005000020085a7 */ /* 0x000f2400080010ff */
[----:B----4-:R-:W-:Y:S05]  /*9f40*/  @!P0 BRA `(.L_x_115) ;  /* 0xfffffffc00f08947 */ /* 0x010fea000383ffff */
[----:B------:R-:W-:Y:S05]  /*9f50*/  BRA `(.L_x_114) ;  /* 0xffffffcc00987947 */ /* 0x000fea000383ffff */
.L_x_123:
[----:B--2---:R2:W4:Y:S02]  /*9f60*/  SYNCS.PHASECHK.TRANS64.TRYWAIT P0, [R0+URZ+0x50], R6 ;  /* 0x00005006000075a7 */ /* 0x00452400080011ff */
[----:B----4-:R-:W-:Y:S05]  /*9f70*/  @!P0 NANOSLEEP.SYNCS 0x989680 ;  /* 0x009896800000895d */ /* 0x010fea0003900000 */
[----:B------:R-:W4:Y:S02]  /*9f80*/  @!P0 SYNCS.PHASECHK.TRANS64 P0, [R0+URZ+0x50], R6 ;  /* 0x00005006000085a7 */ /* 0x000f2400080010ff */
[----:B----4-:R-:W-:Y:S05]  /*9f90*/  @!P0 BRA `(.L_x_123) ;  /* 0xfffffffc00f08947 */ /* 0x010fea000383ffff */
[----:B------:R-:W-:Y:S05]  /*9fa0*/  BRA `(.L_x_122) ;  /* 0xffffffd800987947 */ /* 0x000fea000383ffff */
.L_x_131:
[----:B--2---:R2:W4:Y:S02]  /*9fb0*/  SYNCS.PHASECHK.TRANS64.TRYWAIT P0, [R0+URZ+0x50], R5 ;  /* 0x00005005000075a7 */ /* 0x00452400080011ff */
[----:B----4-:R-:W-:Y:S05]  /*9fc0*/  @!P0 NANOSLEEP.SYNCS 0x989680 ;  /* 0x009896800000895d */ /* 0x010fea0003900000 */
[----:B------:R-:W4:Y:S02]  /*9fd0*/  @!P0 SYNCS.PHASECHK.TRANS64 P0, [R0+URZ+0x50], R5 ;  /* 0x00005005000085a7 */ /* 0x000f2400080010ff */
[----:B----4-:R-:W-:Y:S05]  /*9fe0*/  @!P0 BRA `(.L_x_131) ;  /* 0xfffffffc00f08947 */ /* 0x010fea000383ffff */
[----:B------:R-:W-:Y:S05]  /*9ff0*/  BRA `(.L_x_130) ;  /* 0xffffffe400987947 */ /* 0x000fea000383ffff */
        .weak           $__internal_0_$__cuda_sm10x_tcgen05_guardrail_trap_col_being_dealloced_not_returned_by_alloc
        .type           $__internal_0_$__cuda_sm10x_tcgen05_guardrail_trap_col_being_dealloced_not_returned_by_alloc,@function
        .size           $__internal_0_$__cuda_sm10x_tcgen05_guardrail_trap_col_being_dealloced_not_returned_by_alloc,($__internal_1_$__cuda_sm10x_tcgen05_guardrail_trap_phase_invalid_during_alloc - $__internal_0_$__cuda_sm10x_tcgen05_guardrail_trap_col_being_dealloced_not_returned_by_alloc)
$__internal_0_$__cuda_sm10x_tcgen05_guardrail_trap_col_being_dealloced_not_returned_by_alloc:
[----:B------:R-:W-:Y:S05]  /*a000*/  BPT.TRAP 0x1 ;  /* 0x000000040000795c */ /* 0x000fea0000300000 */
[----:B------:R-:W-:-:S04]  /*a010*/  HFMA2 R3, -RZ, RZ, 0, 0 ;  /* 0x00000000ff037431 */ /* 0x000fc800000001ff */
[----:B------:R-:W-:Y:S05]  /*a020*/  RET.REL.NODEC R2 `(_ZN7cutlass13device_kernelINS_4gemm6kernel13GemmUniversalIN4cute5tupleIJiiiiEEENS1_10collective13CollectiveMmaINS1_46MainloopSm100TmaUmmaWarpSpecializedBlockScaledILi5ELi2ELi2ENS5_IJNS4_1CILi1EEENSA_ILi4EEESB_EEEEENS5_IJNSA_ILi128EEESF_SF_EEENS5_IJNS_12float_e5m2_tENS_13float_ue8m0_tEEEENS5_IJNS5_IJlSB_lEEENS4_6LayoutINS5_IJNS5_IJNS5_IJNSA_ILi32EEESC_EEEiEEESO_NS5_IJSB_iEEEEEENS5_IJNS5_IJNS5_IJNSA_ILi16EEESC_EEEiEEENS5_IJNS5_IJNSA_ILi0EEESB_EEENSA_ILi512EEEEEENS5_IJSU_iEEEEEEEEEEESJ_S11_NS4_8TiledMMAINS4_8MMA_AtomIJNS4_21SM100_MMA_MXF8F6F4_SSISH_SH_fSI_Li128ELi128ELNS4_4UMMA5MajorE0ELS16_0ELNS15_7ScaleInE0ELS17_0EEEEEENSL_INS5_IJSB_SB_SB_EEENS5_IJSU_SU_SU_EEEEENS5_IJNS4_10UnderscoreES1D_S1D_EEEEENS5_IJNS4_23SM90_TMA_LOAD_MULTICASTES1G_EEENS5_IJNS4_14ComposedLayoutINS4_7SwizzleILi3ELi4ELi3EEENS4_18smem_ptr_flag_bitsILi8EEENSL_INS5_IJNSA_ILi8EEESF_EEENS5_IJSF_SB_EEEEEEENSL_INS5_IJNS5_IJNS5_IJSN_SB_EEENS5_IJSM_SB_EEEEEESB_NS5_IJSC_SB_EEEEEENS5_IJNS5_IJNS5_IJSS_SW_EEESV_EEESU_NS5_IJSB_SW_EEEEEEEEEEEvNS4_8identityENS5_IJNS4_13SM90_TMA_LOADES24_EEES22_vS23_EENS_8epilogue10collective18CollectiveEpilogueINS27_23Sm100TmaWarpSpecializedILi4ELi2ELi32ELb1ELb0EEEJSG_NS5_IJNSL_ISF_SB_EENSL_ISM_SB_EEEEENS_10bfloat16_tESK_S2F_SK_NS27_6fusion15FusionCallbacksIS2B_NS2G_17LinearCombinationIS2F_fS2F_fLNS_15FloatRoundStyleE2EEESG_S2E_JEEENS4_5SM1004TMEM4LOAD26SM100_TMEM_LOAD_32dp32b32xES24_NS1I_INS1J_ILi2ELi4ELi3EEENS1L_ILi16EEENSL_INS5_IJS1N_SM_EEES1T_EEEENS4_39AutoVectorizingCopyWithAssumedAlignmentILi128EEENS4_14SM90_TMA_STOREES2U_S2W_S2W_EEEvvEEEEvNT_6ParamsE) ;  /* 0xffffff5c02f47950 */ /* 0x000fea0003c3ffff */
        .weak           $__internal_1_$__cuda_sm10x_tcgen05_guardrail_trap_phase_invalid_during_alloc
        .type           $__internal_1_$__cuda_sm10x_tcgen05_guardrail_trap_phase_invalid_during_alloc,@function
        .size           $__internal_1_$__cuda_sm10x_tcgen05_guardrail_trap_phase_invalid_during_alloc,($__internal_2_$__cuda_sm10x_tcgen05_guardrail_trap_unallocated_columns_being_dealloced - $__internal_1_$__cuda_sm10x_tcgen05_guardrail_trap_phase_invalid_during_alloc)
$__internal_1_$__cuda_sm10x_tcgen05_guardrail_trap_phase_invalid_during_alloc:
[----:B------:R-:W-:Y:S05]  /*a030*/  BPT.TRAP 0x1 ;  /* 0x000000040000795c */ /* 0x000fea0000300000 */
[----:B------:R-:W-:-:S04]  /*a040*/  MOV R3, 0x0 ;  /* 0x0000000000037802 */ /* 0x000fc80000000f00 */
[----:B------:R-:W-:Y:S05]  /*a050*/  RET.REL.NODEC R2 `(_ZN7cutlass13device_kernelINS_4gemm6kernel13GemmUniversalIN4cute5tupleIJiiiiEEENS1_10collective13CollectiveMmaINS1_46MainloopSm100TmaUmmaWarpSpecializedBlockScaledILi5ELi2ELi2ENS5_IJNS4_1CILi1EEENSA_ILi4EEESB_EEEEENS5_IJNSA_ILi128EEESF_SF_EEENS5_IJNS_12float_e5m2_tENS_13float_ue8m0_tEEEENS5_IJNS5_IJlSB_lEEENS4_6LayoutINS5_IJNS5_IJNS5_IJNSA_ILi32EEESC_EEEiEEESO_NS5_IJSB_iEEEEEENS5_IJNS5_IJNS5_IJNSA_ILi16EEESC_EEEiEEENS5_IJNS5_IJNSA_ILi0EEESB_EEENSA_ILi512EEEEEENS5_IJSU_iEEEEEEEEEEESJ_S11_NS4_8TiledMMAINS4_8MMA_AtomIJNS4_21SM100_MMA_MXF8F6F4_SSISH_SH_fSI_Li128ELi128ELNS4_4UMMA5MajorE0ELS16_0ELNS15_7ScaleInE0ELS17_0EEEEEENSL_INS5_IJSB_SB_SB_EEENS5_IJSU_SU_SU_EEEEENS5_IJNS4_10UnderscoreES1D_S1D_EEEEENS5_IJNS4_23SM90_TMA_LOAD_MULTICASTES1G_EEENS5_IJNS4_14ComposedLayoutINS4_7SwizzleILi3ELi4ELi3EEENS4_18smem_ptr_flag_bitsILi8EEENSL_INS5_IJNSA_ILi8EEESF_EEENS5_IJSF_SB_EEEEEEENSL_INS5_IJNS5_IJNS5_IJSN_SB_EEENS5_IJSM_SB_EEEEEESB_NS5_IJSC_SB_EEEEEENS5_IJNS5_IJNS5_IJSS_SW_EEESV_EEESU_NS5_IJSB_SW_EEEEEEEEEEEvNS4_8identityENS5_IJNS4_13SM90_TMA_LOADES24_EEES22_vS23_EENS_8epilogue10collective18CollectiveEpilogueINS27_23Sm100TmaWarpSpecializedILi4ELi2ELi32ELb1ELb0EEEJSG_NS5_IJNSL_ISF_SB_EENSL_ISM_SB_EEEEENS_10bfloat16_tESK_S2F_SK_NS27_6fusion15FusionCallbacksIS2B_NS2G_17LinearCombinationIS2F_fS2F_fLNS_15FloatRoundStyleE2EEESG_S2E_JEEENS4_5SM1004TMEM4LOAD26SM100_TMEM_LOAD_32dp32b32xES24_NS1I_INS1J_ILi2ELi4ELi3EEENS1L_ILi16EEENSL_INS5_IJS1N_SM_EEES1T_EEEENS4_39AutoVectorizingCopyWithAssumedAlignmentILi128EEENS4_14SM90_TMA_STOREES2U_S2W_S2W_EEEvvEEEEvNT_6ParamsE) ;  /* 0xffffff5c02e87950 */ /* 0x000fea0003c3ffff */
        .weak           $__internal_2_$__cuda_sm10x_tcgen05_guardrail_trap_unallocated_columns_being_dealloced
        .type           $__internal_2_$__cuda_sm10x_tcgen05_guardrail_trap_unallocated_columns_being_dealloced,@function
        .size           $__internal_2_$__cuda_sm10x_tcgen05_guardrail_trap_unallocated_columns_being_dealloced,(.L_x_184 - $__internal_2_$__cuda_sm10x_tcgen05_guardrail_trap_unallocated_columns_being_dealloced)
$__internal_2_$__cuda_sm10x_tcgen05_guardrail_trap_unallocated_columns_being_dealloced:
[----:B------:R-:W-:Y:S05]  /*a060*/  BPT.TRAP 0x1 ;  /* 0x000000040000795c */ /* 0x000fea0000300000 */
[----:B------:R-:W-:-:S04]  /*a070*/  HFMA2 R3, -RZ, RZ, 0, 0 ;  /* 0x00000000ff037431 */ /* 0x000fc800000001ff */
[----:B------:R-:W-:Y:S05]  /*a080*/  RET.REL.NODEC R2 `(_ZN7cutlass13device_kernelINS_4gemm6kernel13GemmUniversalIN4cute5tupleIJiiiiEEENS1_10collective13CollectiveMmaINS1_46MainloopSm100TmaUmmaWarpSpecializedBlockScaledILi5ELi2ELi2ENS5_IJNS4_1CILi1EEENSA_ILi4EEESB_EEEEENS5_IJNSA_ILi128EEESF_SF_EEENS5_IJNS_12float_e5m2_tENS_13float_ue8m0_tEEEENS5_IJNS5_IJlSB_lEEENS4_6LayoutINS5_IJNS5_IJNS5_IJNSA_ILi32EEESC_EEEiEEESO_NS5_IJSB_iEEEEEENS5_IJNS5_IJNS5_IJNSA_ILi16EEESC_EEEiEEENS5_IJNS5_IJNSA_ILi0EEESB_EEENSA_ILi512EEEEEENS5_IJSU_iEEEEEEEEEEESJ_S11_NS4_8TiledMMAINS4_8MMA_AtomIJNS4_21SM100_MMA_MXF8F6F4_SSISH_SH_fSI_Li128ELi128ELNS4_4UMMA5MajorE0ELS16_0ELNS15_7ScaleInE0ELS17_0EEEEEENSL_INS5_IJSB_SB_SB_EEENS5_IJSU_SU_SU_EEEEENS5_IJNS4_10UnderscoreES1D_S1D_EEEEENS5_IJNS4_23SM90_TMA_LOAD_MULTICASTES1G_EEENS5_IJNS4_14ComposedLayoutINS4_7SwizzleILi3ELi4ELi3EEENS4_18smem_ptr_flag_bitsILi8EEENSL_INS5_IJNSA_ILi8EEESF_EEENS5_IJSF_SB_EEEEEEENSL_INS5_IJNS5_IJNS5_IJSN_SB_EEENS5_IJSM_SB_EEEEEESB_NS5_IJSC_SB_EEEEEENS5_IJNS5_IJNS5_IJSS_SW_EEESV_EEESU_NS5_IJSB_SW_EEEEEEEEEEEvNS4_8identityENS5_IJNS4_13SM90_TMA_LOADES24_EEES22_vS23_EENS_8epilogue10collective18CollectiveEpilogueINS27_23Sm100TmaWarpSpecializedILi4ELi2ELi32ELb1ELb0EEEJSG_NS5_IJNSL_ISF_SB_EENSL_ISM_SB_EEEEENS_10bfloat16_tESK_S2F_SK_NS27_6fusion15FusionCallbacksIS2B_NS2G_17LinearCombinationIS2F_fS2F_fLNS_15FloatRoundStyleE2EEESG_S2E_JEEENS4_5SM1004TMEM4LOAD26SM100_TMEM_LOAD_32dp32b32xES24_NS1I_INS1J_ILi2ELi4ELi3EEENS1L_ILi16EEENSL_INS5_IJS1N_SM_EEES1T_EEEENS4_39AutoVectorizingCopyWithAssumedAlignmentILi128EEENS4_14SM90_TMA_STOREES2U_S2W_S2W_EEEvvEEEEvNT_6ParamsE) ;  /* 0xffffff5c02dc7950 */ /* 0x000fea0003c3ffff */
.L_x_183:
[----:B------:R-:W-:-:S00]  /*a090*/  BRA `(.L_x_183) ;  /* 0xfffffffc00fc7947 */ /* 0x000fc0000383ffff */
[----:B------:R-:W-:-:S00]  /*a0a0*/  NOP ;  /* 0x0000000000007918 */ /* 0x000fc00000000000 */
        /* <DEDUP_REMOVED lines=13> */
.L_x_184:


//--------------------- .nv.global.init           --------------------------
	.section	.nv.global.init,"aw",@progbits
.nv.global.init:
	.type		$str$27,@object
	.size		$str$27,($str$28 - $str$27)
$str$27:
        /*0000*/ 	.byte	0x28, 0x61, 0x64, 0x64, 0x72, 0x65, 0x73, 0x73, 0x20, 0x26, 0x20, 0x6d, 0x61, 0x73, 0x6b, 0x29
        /*0010*/ 	.byte	0x20, 0x3d, 0x3d, 0x20, 0x30, 0x00
	.type		$str$28,@object
	.size		$str$28,($str$26 - $str$28)
$str$28:
        /*0016*/ 	.byte	0x2f, 0x74, 0x6d, 0x70, 0x2f, 0x63, 0x75, 0x74, 0x6c, 0x61, 0x73, 0x73, 0x5f, 0x73, 0x77, 0x65
        /*0026*/ 	.byte	0x65, 0x70, 0x5f, 0x73, 0x72, 0x63, 0x2f, 0x69, 0x6e, 0x63, 0x6c, 0x75, 0x64, 0x65, 0x2f, 0x63
        /*0036*/ 	.byte	0x75, 0x74, 0x65, 0x2f, 0x70, 0x6f, 0x69, 0x6e, 0x74, 0x65, 0x72, 0x5f, 0x66, 0x6c, 0x61, 0x67
        /*0046*/ 	.byte	0x67, 0x65, 0x64, 0x2e, 0x68, 0x70, 0x70, 0x00
	.type		$str$26,@object
	.size		$str$26,($str$25 - $str$26)
$str$26:
        /*004e*/ 	.byte	0x2f, 0x74, 0x6d, 0x70, 0x2f, 0x63, 0x75, 0x74, 0x6c, 0x61, 0x73, 0x73, 0x5f, 0x73, 0x77, 0x65
        /*005e*/ 	.byte	0x65, 0x70, 0x5f, 0x73, 0x72, 0x63, 0x2f, 0x69, 0x6e, 0x63, 0x6c, 0x75, 0x64, 0x65, 0x2f, 0x63
        /*006e*/ 	.byte	0x75, 0x74, 0x65, 0x2f, 0x61, 0x74, 0x6f, 0x6d, 0x2f, 0x63, 0x6f, 0x70, 0x79, 0x5f, 0x74, 0x72
        /*007e*/ 	.byte	0x61, 0x69, 0x74, 0x73, 0x5f, 0x73, 0x6d, 0x31, 0x30, 0x30, 0x2e, 0x68, 0x70, 0x70, 0x00
	.type		$str$25,@object
	.size		$str$25,(__unnamed_1 - $str$25)
$str$25:
        /*008d*/ 	.byte	0x28, 0x28, 0x75, 0x69, 0x6e, 0x74, 0x33, 0x32, 0x5f, 0x74, 0x28, 0x74, 0x68, 0x72, 0x65, 0x61
        /*009d*/ 	.byte	0x64, 0x49, 0x64, 0x78, 0x2e, 0x78, 0x29, 0x20, 0x2f, 0x20, 0x33, 0x32, 0x29, 0x20, 0x25, 0x20
        /*00ad*/ 	.byte	0x34, 0x29, 0x20, 0x3d, 0x3d, 0x20, 0x28, 0x28, 0x28, 0x74, 0x6d, 0x65, 0x6d, 0x5f, 0x61, 0x64
        /*00bd*/ 	.byte	0x64, 0x72, 0x20, 0x3e, 0x3e, 0x20, 0x31, 0x36, 0x29, 0x20, 0x2f, 0x20, 0x33, 0x32, 0x29, 0x20
        /*00cd*/ 	.byte	0x25, 0x20, 0x34, 0x29, 0x00
	.type		__unnamed_1,@object
	.size		__unnamed_1,(__unnamed_2 - __unnamed_1)
__unnamed_1:
        /*00d2*/ 	.byte	0x61, 0x75, 0x74, 0x6f, 0x20, 0x63, 0x75, 0x74, 0x65, 0x3a, 0x3a, 0x61, 0x73, 0x5f, 0x70, 0x6f
        /* <DEDUP_REMOVED lines=24> */
        /*0262*/ 	.byte	0x34, 0x30, 0x39, 0x36, 0x3e, 0x3e, 0x3e, 0x3e, 0x5d, 0x00
	.type		__unnamed_2,@object
	.size		__unnamed_2,(.L_2 - __unnamed_2)
__unnamed_2:
        /* <DEDUP_REMOVED lines=42> */
        /*050c*/ 	.byte	0x3e, 0x3e, 0x5d, 0x00
.L_2:


//--------------------- .nv.shared._ZN7cutlass13device_kernelINS_4gemm6kernel13GemmUniversalIN4cute5tupleIJiiiiEEENS1_10collective13CollectiveMmaINS1_46MainloopSm100TmaUmmaWarpSpecializedBlockScaledILi5ELi2ELi2ENS5_IJNS4_1CILi1EEENSA_ILi4EEESB_EEEEENS5_IJNSA_ILi128EEESF_SF_EEENS5_IJNS_12float_e5m2_tENS_13float_ue8m0_tEEEENS5_IJNS5_IJlSB_lEEENS4_6LayoutINS5_IJNS5_IJNS5_IJNSA_ILi32EEESC_EEEiEEESO_NS5_IJSB_iEEEEEENS5_IJNS5_IJNS5_IJNSA_ILi16EEESC_EEEiEEENS5_IJNS5_IJNSA_ILi0EEESB_EEENSA_ILi512EEEEEENS5_IJSU_iEEEEEEEEEEESJ_S11_NS4_8TiledMMAINS4_8MMA_AtomIJNS4_21SM100_MMA_MXF8F6F4_SSISH_SH_fSI_Li128ELi128ELNS4_4UMMA5MajorE0ELS16_0ELNS15_7ScaleInE0ELS17_0EEEEEENSL_INS5_IJSB_SB_SB_EEENS5_IJSU_SU_SU_EEEEENS5_IJNS4_10UnderscoreES1D_S1D_EEEEENS5_IJNS4_23SM90_TMA_LOAD_MULTICASTES1G_EEENS5_IJNS4_14ComposedLayoutINS4_7SwizzleILi3ELi4ELi3EEENS4_18smem_ptr_flag_bitsILi8EEENSL_INS5_IJNSA_ILi8EEESF_EEENS5_IJSF_SB_EEEEEEENSL_INS5_IJNS5_IJNS5_IJSN_SB_EEENS5_IJSM_SB_EEEEEESB_NS5_IJSC_SB_EEEEEENS5_IJNS5_IJNS5_IJSS_SW_EEESV_EEESU_NS5_IJSB_SW_EEEEEEEEEEEvNS4_8identityENS5_IJNS4_13SM90_TMA_LOADES24_EEES22_vS23_EENS_8epilogue10collective18CollectiveEpilogueINS27_23Sm100TmaWarpSpecializedILi4ELi2ELi32ELb1ELb0EEEJSG_NS5_IJNSL_ISF_SB_EENSL_ISM_SB_EEEEENS_10bfloat16_tESK_S2F_SK_NS27_6fusion15FusionCallbacksIS2B_NS2G_17LinearCombinationIS2F_fS2F_fLNS_15FloatRoundStyleE2EEESG_S2E_JEEENS4_5SM1004TMEM4LOAD26SM100_TMEM_LOAD_32dp32b32xES24_NS1I_INS1J_ILi2ELi4ELi3EEENS1L_ILi16EEENSL_INS5_IJS1N_SM_EEES1T_EEEENS4_39AutoVectorizingCopyWithAssumedAlignmentILi128EEENS4_14SM90_TMA_STOREES2U_S2W_S2W_EEEvvEEEEvNT_6ParamsE --------------------------
	.section	.nv.shared._ZN7cutlass13device_kernelINS_4gemm6kernel13GemmUniversalIN4cute5tupleIJiiiiEEENS1_10collective13CollectiveMmaINS1_46MainloopSm100TmaUmmaWarpSpecializedBlockScaledILi5ELi2ELi2ENS5_IJNS4_1CILi1EEENSA_ILi4EEESB_EEEEENS5_IJNSA_ILi128EEESF_SF_EEENS5_IJNS_12float_e5m2_tENS_13float_ue8m0_tEEEENS5_IJNS5_IJlSB_lEEENS4_6LayoutINS5_IJNS5_IJNS5_IJNSA_ILi32EEESC_EEEiEEESO_NS5_IJSB_iEEEEEENS5_IJNS5_IJNS5_IJNSA_ILi16EEESC_EEEiEEENS5_IJNS5_IJNSA_ILi0EEESB_EEENSA_ILi512EEEEEENS5_IJSU_iEEEEEEEEEEESJ_S11_NS4_8TiledMMAINS4_8MMA_AtomIJNS4_21SM100_MMA_MXF8F6F4_SSISH_SH_fSI_Li128ELi128ELNS4_4UMMA5MajorE0ELS16_0ELNS15_7ScaleInE0ELS17_0EEEEEENSL_INS5_IJSB_SB_SB_EEENS5_IJSU_SU_SU_EEEEENS5_IJNS4_10UnderscoreES1D_S1D_EEEEENS5_IJNS4_23SM90_TMA_LOAD_MULTICASTES1G_EEENS5_IJNS4_14ComposedLayoutINS4_7SwizzleILi3ELi4ELi3EEENS4_18smem_ptr_flag_bitsILi8EEENSL_INS5_IJNSA_ILi8EEESF_EEENS5_IJSF_SB_EEEEEEENSL_INS5_IJNS5_IJNS5_IJSN_SB_EEENS5_IJSM_SB_EEEEEESB_NS5_IJSC_SB_EEEEEENS5_IJNS5_IJNS5_IJSS_SW_EEESV_EEESU_NS5_IJSB_SW_EEEEEEEEEEEvNS4_8identityENS5_IJNS4_13SM90_TMA_LOADES24_EEES22_vS23_EENS_8epilogue10collective18CollectiveEpilogueINS27_23Sm100TmaWarpSpecializedILi4ELi2ELi32ELb1ELb0EEEJSG_NS5_IJNSL_ISF_SB_EENSL_ISM_SB_EEEEENS_10bfloat16_tESK_S2F_SK_NS27_6fusion15FusionCallbacksIS2B_NS2G_17LinearCombinationIS2F_fS2F_fLNS_15FloatRoundStyleE2EEESG_S2E_JEEENS4_5SM1004TMEM4LOAD26SM100_TMEM_LOAD_32dp32b32xES24_NS1I_INS1J_ILi2ELi4ELi3EEENS1L_ILi16EEENSL_INS5_IJS1N_SM_EEES1T_EEEENS4_39AutoVectorizingCopyWithAssumedAlignmentILi128EEENS4_14SM90_TMA_STOREES2U_S2W_S2W_EEEvvEEEEvNT_6ParamsE,"aw",@nobits
	.sectionflags	@""
	.align	16
	.zero		1024


//--------------------- .nv.shared.reserved.0     --------------------------
	.section	.nv.shared.reserved.0,"aw",@nobits
	.weak		__nv_reservedSMEM_offset_0_alias
	.size		__nv_reservedSMEM_offset_0_alias, 0, 64
	.other		__nv_reservedSMEM_offset_0_alias,@"STO_CUDA_RESERVED_SHARED STV_DEFAULT"
__nv_reservedSMEM_offset_0_alias:
	.zero		0
.nv.shared.reserved.0:
	.zero		64
	.weak		__nv_reservedSMEM_tcgen05_partition
	.type		__nv_reservedSMEM_tcgen05_partition,@object
	.size		__nv_reservedSMEM_tcgen05_partition,(.L_0 - __nv_reservedSMEM_tcgen05_partition)
__nv_reservedSMEM_tcgen05_partition:
	.zero		32
.L_0:


//--------------------- .nv.global                --------------------------
	.section	.nv.global,"aw",@nobits
.nv.global:
	.type		_ZN40_INTERNAL_8dc0ca13_4_k_cu_274b0c40_208574cute1_E,@object
	.size		_ZN40_INTERNAL_8dc0ca13_4_k_cu_274b0c40_208574cute1_E,(_ZN40_INTERNAL_8dc0ca13_4_k_cu_274b0c40_208574cuda3std3__45__cpo6cbeginE - _ZN40_INTERNAL_8dc0ca13_4_k_cu_274b0c40_208574cute1_E)
_ZN40_INTERNAL_8dc0ca13_4_k_cu_274b0c40_208574cute1_E:
	.zero		1
	.type		_ZN40_INTERNAL_8dc0ca13_4_k_cu_274b0c40_208574cuda3std3__45__cpo6cbeginE,@object
	.size		_ZN40_INTERNAL_8dc0ca13_4_k_cu_274b0c40_208574cuda3std3__45__cpo6cbeginE,(_ZN40_INTERNAL_8dc0ca13_4_k_cu_274b0c40_208574cuda3std3__48in_placeE - _ZN40_INTERNAL_8dc0ca13_4_k_cu_274b0c40_208574cuda3std3__45__cpo6cbeginE)
_ZN40_INTERNAL_8dc0ca13_4_k_cu_274b0c40_208574cuda3std3__45__cpo6cbeginE:
	.zero		1
	.type		_ZN40_INTERNAL_8dc0ca13_4_k_cu_274b0c40_208574cuda3std3__48in_placeE,@object
	.size		_ZN40_INTERNAL_8dc0ca13_4_k_cu_274b0c40_208574cuda3std3__48in_placeE,(_ZN40_INTERNAL_8dc0ca13_4_k_cu_274b0c40_208574cuda3std6ranges3__45__cpo9iter_moveE - _ZN40_INTERNAL_8dc0ca13_4_k_cu_274b0c40_208574cuda3std3__48in_placeE)
_ZN40_INTERNAL_8dc0ca13_4_k_cu_274b0c40_208574cuda3std3__48in_placeE:
	.zero		1
	.type		_ZN40_INTERNAL_8dc0ca13_4_k_cu_274b0c40_208574cuda3std6ranges3__45__cpo9iter_moveE,@object
	.size		_ZN40_INTERNAL_8dc0ca13_4_k_cu_274b0c40_208574cuda3std6ranges3__45__cpo9iter_moveE,(_ZN40_INTERNAL_8dc0ca13_4_k_cu_274b0c40_208574cuda3std3__45__cpo5beginE - _ZN40_INTERNAL_8dc0ca13_4_k_cu_274b0c40_208574cuda3std6ranges3__45__cpo9iter_moveE)
_ZN40_INTERNAL_8dc0ca13_4_k_cu_274b0c40_208574cuda3std6ranges3__45__cpo9iter_moveE:
	.zero		1
	.type		_ZN40_INTERNAL_8dc0ca13_4_k_cu_274b0c40_208574cuda3std3__45__cpo5beginE,@object
	.size		_ZN40_INTERNAL_8dc0ca13_4_k_cu_274b0c40_208574cuda3std3__45__cpo5beginE,(_ZN40_INTERNAL_8dc0ca13_4_k_cu_274b0c40_208574cuda3std3__442_GLOBAL__N__8dc0ca13_4_k_cu_274b0c40_208576ignoreE - _ZN40_INTERNAL_8dc0ca13_4_k_cu_274b0c40_208574cuda3std3__45__cpo5beginE)
_ZN40_INTERNAL_8dc0ca13_4_k_cu_274b0c40_208574cuda3std3__45__cpo5beginE:
	.zero		1
	.type		_ZN40_INTERNAL_8dc0ca13_4_k_cu_274b0c40_208574cuda3std3__442_GLOBAL__N__8dc0ca13_4_k_cu_274b0c40_208576ignoreE,@object
	.size		_ZN40_INTERNAL_8dc0ca13_4_k_cu_274b0c40_208574cuda3std3__442_GLOBAL__N__8dc0ca13_4_k_cu_274b0c40_208576ignoreE,(_ZN40_INTERNAL_8dc0ca13_4_k_cu_274b0c40_208574cute7productE - _ZN40_INTERNAL_8dc0ca13_4_k_cu_274b0c40_208574cuda3std3__442_GLOBAL__N__8dc0ca13_4_k_cu_274b0c40_208576ignoreE)
_ZN40_INTERNAL_8dc0ca13_4_k_cu_274b0c40_208574cuda3std3__442_GLOBAL__N__8dc0ca13_4_k_cu_274b0c40_208576ignoreE:
	.zero		1
	.type		_ZN40_INTERNAL_8dc0ca13_4_k_cu_274b0c40_208574cute7productE,@object
	.size		_ZN40_INTERNAL_8dc0ca13_4_k_cu_274b0c40_208574cute7productE,(_ZN40_INTERNAL_8dc0ca13_4_k_cu_274b0c40_208574cuda3std3__45__cpo3endE - _ZN40_INTERNAL_8dc0ca13_4_k_cu_274b0c40_208574cute7productE)
_ZN40_INTERNAL_8dc0ca13_4_k_cu_274b0c40_208574cute7productE:
	.zero		1
	.type		_ZN40_INTERNAL_8dc0ca13_4_k_cu_274b0c40_208574cuda3std3__45__cpo3endE,@object
	.size		_ZN40_INTERNAL_8dc0ca13_4_k_cu_274b0c40_208574cuda3std3__45__cpo3endE,(_ZN40_INTERNAL_8dc0ca13_4_k_cu_274b0c40_208574cuda3std3__419piecewise_constructE - _ZN40_INTERNAL_8dc0ca13_4_k_cu_274b0c40_208574cuda3std3__45__cpo3endE)
_ZN40_INTERNAL_8dc0ca13_4_k_cu_274b0c40_208574cuda3std3__45__cpo3endE:
	.zero		1
	.type		_ZN40_INTERNAL_8dc0ca13_4_k_cu_274b0c40_208574cuda3std3__419piecewise_constructE,@object
	.size		_ZN40_INTERNAL_8dc0ca13_4_k_cu_274b0c40_208574cuda3std3__419piecewise_constructE,(_ZN40_INTERNAL_8dc0ca13_4_k_cu_274b0c40_208574cuda3std3__45__cpo4cendE - _ZN40_INTERNAL_8dc0ca13_4_k_cu_274b0c40_208574cuda3std3__419piecewise_constructE)
_ZN40_INTERNAL_8dc0ca13_4_k_cu_274b0c40_208574cuda3std3__419piecewise_constructE:
	.zero		1
	.type		_ZN40_INTERNAL_8dc0ca13_4_k_cu_274b0c40_208574cuda3std3__45__cpo4cendE,@object
	.size		_ZN40_INTERNAL_8dc0ca13_4_k_cu_274b0c40_208574cuda3std3__45__cpo4cendE,(_ZN40_INTERNAL_8dc0ca13_4_k_cu_274b0c40_208574cuda3std6ranges3__45__cpo4swapE - _ZN40_INTERNAL_8dc0ca13_4_k_cu_274b0c40_208574cuda3std3__45__cpo4cendE)
_ZN40_INTERNAL_8dc0ca13_4_k_cu_274b0c40_208574cuda3std3__45__cpo4cendE:
	.zero		1
	.type		_ZN40_INTERNAL_8dc0ca13_4_k_cu_274b0c40_208574cuda3std6ranges3__45__cpo4swapE,@object
	.size		_ZN40_INTERNAL_8dc0ca13_4_k_cu_274b0c40_208574cuda3std6ranges3__45__cpo4swapE,(.L_10 - _ZN40_INTERNAL_8dc0ca13_4_k_cu_274b0c40_208574cuda3std6ranges3__45__cpo4swapE)
_ZN40_INTERNAL_8dc0ca13_4_k_cu_274b0c40_208574cuda3std6ranges3__45__cpo4swapE:
	.zero		1
.L_10:


//--------------------- .nv.constant0._ZN7cutlass13device_kernelINS_4gemm6kernel13GemmUniversalIN4cute5tupleIJiiiiEEENS1_10collective13CollectiveMmaINS1_46MainloopSm100TmaUmmaWarpSpecializedBlockScaledILi5ELi2ELi2ENS5_IJNS4_1CILi1EEENSA_ILi4EEESB_EEEEENS5_IJNSA_ILi128EEESF_SF_EEENS5_IJNS_12float_e5m2_tENS_13float_ue8m0_tEEEENS5_IJNS5_IJlSB_lEEENS4_6LayoutINS5_IJNS5_IJNS5_IJNSA_ILi32EEESC_EEEiEEESO_NS5_IJSB_iEEEEEENS5_IJNS5_IJNS5_IJNSA_ILi16EEESC_EEEiEEENS5_IJNS5_IJNSA_ILi0EEESB_EEENSA_ILi512EEEEEENS5_IJSU_iEEEEEEEEEEESJ_S11_NS4_8TiledMMAINS4_8MMA_AtomIJNS4_21SM100_MMA_MXF8F6F4_SSISH_SH_fSI_Li128ELi128ELNS4_4UMMA5MajorE0ELS16_0ELNS15_7ScaleInE0ELS17_0EEEEEENSL_INS5_IJSB_SB_SB_EEENS5_IJSU_SU_SU_EEEEENS5_IJNS4_10UnderscoreES1D_S1D_EEEEENS5_IJNS4_23SM90_TMA_LOAD_MULTICASTES1G_EEENS5_IJNS4_14ComposedLayoutINS4_7SwizzleILi3ELi4ELi3EEENS4_18smem_ptr_flag_bitsILi8EEENSL_INS5_IJNSA_ILi8EEESF_EEENS5_IJSF_SB_EEEEEEENSL_INS5_IJNS5_IJNS5_IJSN_SB_EEENS5_IJSM_SB_EEEEEESB_NS5_IJSC_SB_EEEEEENS5_IJNS5_IJNS5_IJSS_SW_EEESV_EEESU_NS5_IJSB_SW_EEEEEEEEEEEvNS4_8identityENS5_IJNS4_13SM90_TMA_LOADES24_EEES22_vS23_EENS_8epilogue10collective18CollectiveEpilogueINS27_23Sm100TmaWarpSpecializedILi4ELi2ELi32ELb1ELb0EEEJSG_NS5_IJNSL_ISF_SB_EENSL_ISM_SB_EEEEENS_10bfloat16_tESK_S2F_SK_NS27_6fusion15FusionCallbacksIS2B_NS2G_17LinearCombinationIS2F_fS2F_fLNS_15FloatRoundStyleE2EEESG_S2E_JEEENS4_5SM1004TMEM4LOAD26SM100_TMEM_LOAD_32dp32b32xES24_NS1I_INS1J_ILi2ELi4ELi3EEENS1L_ILi16EEENSL_INS5_IJS1N_SM_EEES1T_EEEENS4_39AutoVectorizingCopyWithAssumedAlignmentILi128EEENS4_14SM90_TMA_STOREES2U_S2W_S2W_EEEvvEEEEvNT_6ParamsE --------------------------
	.section	.nv.constant0._ZN7cutlass13device_kernelINS_4gemm6kernel13GemmUniversalIN4cute5tupleIJiiiiEEENS1_10collective13CollectiveMmaINS1_46MainloopSm100TmaUmmaWarpSpecializedBlockScaledILi5ELi2ELi2ENS5_IJNS4_1CILi1EEENSA_ILi4EEESB_EEEEENS5_IJNSA_ILi128EEESF_SF_EEENS5_IJNS_12float_e5m2_tENS_13float_ue8m0_tEEEENS5_IJNS5_IJlSB_lEEENS4_6LayoutINS5_IJNS5_IJNS5_IJNSA_ILi32EEESC_EEEiEEESO_NS5_IJSB_iEEEEEENS5_IJNS5_IJNS5_IJNSA_ILi16EEESC_EEEiEEENS5_IJNS5_IJNSA_ILi0EEESB_EEENSA_ILi512EEEEEENS5_IJSU_iEEEEEEEEEEESJ_S11_NS4_8TiledMMAINS4_8MMA_AtomIJNS4_21SM100_MMA_MXF8F6F4_SSISH_SH_fSI_Li128ELi128ELNS4_4UMMA5MajorE0ELS16_0ELNS15_7ScaleInE0ELS17_0EEEEEENSL_INS5_IJSB_SB_SB_EEENS5_IJSU_SU_SU_EEEEENS5_IJNS4_10UnderscoreES1D_S1D_EEEEENS5_IJNS4_23SM90_TMA_LOAD_MULTICASTES1G_EEENS5_IJNS4_14ComposedLayoutINS4_7SwizzleILi3ELi4ELi3EEENS4_18smem_ptr_flag_bitsILi8EEENSL_INS5_IJNSA_ILi8EEESF_EEENS5_IJSF_SB_EEEEEEENSL_INS5_IJNS5_IJNS5_IJSN_SB_EEENS5_IJSM_SB_EEEEEESB_NS5_IJSC_SB_EEEEEENS5_IJNS5_IJNS5_IJSS_SW_EEESV_EEESU_NS5_IJSB_SW_EEEEEEEEEEEvNS4_8identityENS5_IJNS4_13SM90_TMA_LOADES24_EEES22_vS23_EENS_8epilogue10collective18CollectiveEpilogueINS27_23Sm100TmaWarpSpecializedILi4ELi2ELi32ELb1ELb0EEEJSG_NS5_IJNSL_ISF_SB_EENSL_ISM_SB_EEEEENS_10bfloat16_tESK_S2F_SK_NS27_6fusion15FusionCallbacksIS2B_NS2G_17LinearCombinationIS2F_fS2F_fLNS_15FloatRoundStyleE2EEESG_S2E_JEEENS4_5SM1004TMEM4LOAD26SM100_TMEM_LOAD_32dp32b32xES24_NS1I_INS1J_ILi2ELi4ELi3EEENS1L_ILi16EEENSL_INS5_IJS1N_SM_EEES1T_EEEENS4_39AutoVectorizingCopyWithAssumedAlignmentILi128EEENS4_14SM90_TMA_STOREES2U_S2W_S2W_EEEvvEEEEvNT_6ParamsE,"a",@progbits
	.sectionflags	@""
	.align	4
.nv.constant0._ZN7cutlass13device_kernelINS_4gemm6kernel13GemmUniversalIN4cute5tupleIJiiiiEEENS1_10collective13CollectiveMmaINS1_46MainloopSm100TmaUmmaWarpSpecializedBlockScaledILi5ELi2ELi2ENS5_IJNS4_1CILi1EEENSA_ILi4EEESB_EEEEENS5_IJNSA_ILi128EEESF_SF_EEENS5_IJNS_12float_e5m2_tENS_13float_ue8m0_tEEEENS5_IJNS5_IJlSB_lEEENS4_6LayoutINS5_IJNS5_IJNS5_IJNSA_ILi32EEESC_EEEiEEESO_NS5_IJSB_iEEEEEENS5_IJNS5_IJNS5_IJNSA_ILi16EEESC_EEEiEEENS5_IJNS5_IJNSA_ILi0EEESB_EEENSA_ILi512EEEEEENS5_IJSU_iEEEEEEEEEEESJ_S11_NS4_8TiledMMAINS4_8MMA_AtomIJNS4_21SM100_MMA_MXF8F6F4_SSISH_SH_fSI_Li128ELi128ELNS4_4UMMA5MajorE0ELS16_0ELNS15_7ScaleInE0ELS17_0EEEEEENSL_INS5_IJSB_SB_SB_EEENS5_IJSU_SU_SU_EEEEENS5_IJNS4_10UnderscoreES1D_S1D_EEEEENS5_IJNS4_23SM90_TMA_LOAD_MULTICASTES1G_EEENS5_IJNS4_14ComposedLayoutINS4_7SwizzleILi3ELi4ELi3EEENS4_18smem_ptr_flag_bitsILi8EEENSL_INS5_IJNSA_ILi8EEESF_EEENS5_IJSF_SB_EEEEEEENSL_INS5_IJNS5_IJNS5_IJSN_SB_EEENS5_IJSM_SB_EEEEEESB_NS5_IJSC_SB_EEEEEENS5_IJNS5_IJNS5_IJSS_SW_EEESV_EEESU_NS5_IJSB_SW_EEEEEEEEEEEvNS4_8identityENS5_IJNS4_13SM90_TMA_LOADES24_EEES22_vS23_EENS_8epilogue10collective18CollectiveEpilogueINS27_23Sm100TmaWarpSpecializedILi4ELi2ELi32ELb1ELb0EEEJSG_NS5_IJNSL_ISF_SB_EENSL_ISM_SB_EEEEENS_10bfloat16_tESK_S2F_SK_NS27_6fusion15FusionCallbacksIS2B_NS2G_17LinearCombinationIS2F_fS2F_fLNS_15FloatRoundStyleE2EEESG_S2E_JEEENS4_5SM1004TMEM4LOAD26SM100_TMEM_LOAD_32dp32b32xES24_NS1I_INS1J_ILi2ELi4ELi3EEENS1L_ILi16EEENSL_INS5_IJS1N_SM_EEES1T_EEEENS4_39AutoVectorizingCopyWithAssumedAlignmentILi128EEENS4_14SM90_TMA_STOREES2U_S2W_S2W_EEEvvEEEEvNT_6ParamsE:
	.zero		3968


//--------------------- SYMBOLS --------------------------

	.type		.nv.reservedSmem.offset0,@object
	.size		.nv.reservedSmem.offset0,0x4
	.type		.nv.reservedSmem.cap,@object
	.size		.nv.reservedSmem.cap,0x4
	.type		__assertfail,@function
